//
// Generated by NVIDIA NVVM Compiler
//
// Compiler Build ID: CL-36424714
// Cuda compilation tools, release 13.0, V13.0.88
// Based on NVVM 20.0.0
//

.version 9.0
.target sm_100
.address_size 64

	// .globl	_Z9fillDPermPtj
.global .align 1 .b8 _ZZ9fillDDataPhPKtE7simplex[256] = {0, 1, 2, 3, 0, 1, 3, 2, 0, 0, 0, 0, 0, 2, 3, 1, 0, 0, 0, 0, 0, 0, 0, 0, 0, 0, 0, 0, 1, 2, 3, 0, 0, 2, 1, 3, 0, 0, 0, 0, 0, 3, 1, 2, 0, 3, 2, 1, 0, 0, 0, 0, 0, 0, 0, 0, 0, 0, 0, 0, 1, 3, 2, 0, 0, 0, 0, 0, 0, 0, 0, 0, 0, 0, 0, 0, 0, 0, 0, 0, 0, 0, 0, 0, 0, 0, 0, 0, 0, 0, 0, 0, 0, 0, 0, 0, 1, 2, 0, 3, 0, 0, 0, 0, 1, 3, 0, 2, 0, 0, 0, 0, 0, 0, 0, 0, 0, 0, 0, 0, 2, 3, 0, 1, 2, 3, 1, 0, 1, 0, 2, 3, 1, 0, 3, 2, 0, 0, 0, 0, 0, 0, 0, 0, 0, 0, 0, 0, 2, 0, 3, 1, 0, 0, 0, 0, 2, 1, 3, 0, 0, 0, 0, 0, 0, 0, 0, 0, 0, 0, 0, 0, 0, 0, 0, 0, 0, 0, 0, 0, 0, 0, 0, 0, 0, 0, 0, 0, 0, 0, 0, 0, 2, 0, 1, 3, 0, 0, 0, 0, 0, 0, 0, 0, 0, 0, 0, 0, 3, 0, 1, 2, 3, 0, 2, 1, 0, 0, 0, 0, 3, 1, 2, 0, 2, 1, 0, 3, 0, 0, 0, 0, 0, 0, 0, 0, 0, 0, 0, 0, 3, 1, 0, 2, 0, 0, 0, 0, 3, 2, 0, 1, 3, 2, 1};
.global .align 4 .b8 __cudart_i2opi_f[24] = {65, 144, 67, 60, 153, 149, 98, 219, 192, 221, 52, 245, 209, 87, 39, 252, 41, 21, 68, 78, 110, 131, 249, 162};

.visible .entry _Z9fillDPermPtj(
	.param .u64 .ptr .align 1 _Z9fillDPermPtj_param_0,
	.param .u32 _Z9fillDPermPtj_param_1
)
{
	.reg .b16 	%rs<4>;
	.reg .b32 	%r<12>;
	.reg .b64 	%rd<5>;

	ld.param.u64 	%rd1, [_Z9fillDPermPtj_param_0];
	ld.param.u32 	%r1, [_Z9fillDPermPtj_param_1];
	cvta.to.global.u64 	%rd2, %rd1;
	mov.u32 	%r2, %ctaid.x;
	mov.u32 	%r3, %ntid.x;
	mov.u32 	%r4, %tid.x;
	mad.lo.s32 	%r5, %r2, %r3, %r4;
	xor.b32  	%r6, %r1, %r5;
	shl.b32 	%r7, %r6, 13;
	xor.b32  	%r8, %r7, %r6;
	mul.lo.s32 	%r9, %r8, -1161462473;
	shr.u32 	%r10, %r9, 17;
	xor.b32  	%r11, %r10, %r9;
	cvt.u16.u32 	%rs1, %r11;
	mul.lo.s16 	%rs2, %rs1, 9;
	and.b16  	%rs3, %rs2, 31;
	mul.wide.u32 	%rd3, %r5, 2;
	add.s64 	%rd4, %rd2, %rd3;
	st.global.u16 	[%rd4], %rs3;
	ret;

}
	// .globl	_Z9fillDDataPhPKt
.visible .entry _Z9fillDDataPhPKt(
	.param .u64 .ptr .align 1 _Z9fillDDataPhPKt_param_0,
	.param .u64 .ptr .align 1 _Z9fillDDataPhPKt_param_1
)
{
	.local .align 4 .b8 	__local_depot1[28];
	.reg .b64 	%SP;
	.reg .b64 	%SPL;
	.reg .pred 	%p<86>;
	.reg .b16 	%rs<34>;
	.reg .b32 	%r<162>;
	.reg .b32 	%f<295>;
	.reg .b64 	%rd<117>;
	.reg .b64 	%fd<45>;

	mov.u64 	%SPL, __local_depot1;
	add.u64 	%rd1, %SPL, 0;
	mov.u32 	%r33, %ctaid.x;
	mov.u32 	%r34, %ntid.x;
	mov.u32 	%r35, %tid.x;
	mad.lo.s32 	%r1, %r33, %r34, %r35;
	and.b32  	%r36, %r1, 65535;
	cvt.rn.f64.u32 	%fd1, %r36;
	mul.f64 	%fd2, %fd1, 0d3F1921FB54442C5A;
	cvt.rn.f32.f64 	%f1, %fd2;
	mul.f32 	%f45, %f1, 0f3F22F983;
	cvt.rni.s32.f32 	%r157, %f45;
	cvt.rn.f32.s32 	%f46, %r157;
	fma.rn.f32 	%f47, %f46, 0fBFC90FDA, %f1;
	fma.rn.f32 	%f48, %f46, 0fB3A22168, %f47;
	fma.rn.f32 	%f288, %f46, 0fA7C234C5, %f48;
	abs.f32 	%f3, %f1;
	setp.ltu.f32 	%p1, %f3, 0f47CE4780;
	@%p1 bra 	$L__BB1_8;
	setp.neu.f32 	%p2, %f3, 0f7F800000;
	@%p2 bra 	$L__BB1_3;
	mov.f32 	%f51, 0f00000000;
	mul.rn.f32 	%f288, %f1, %f51;
	mov.b32 	%r157, 0;
	bra.uni 	$L__BB1_8;
$L__BB1_3:
	mov.b32 	%r3, %f1;
	shl.b32 	%r38, %r3, 8;
	or.b32  	%r4, %r38, -2147483648;
	mov.b64 	%rd113, 0;
	mov.b32 	%r154, 0;
	mov.u64 	%rd111, __cudart_i2opi_f;
	mov.u64 	%rd112, %rd1;
$L__BB1_4:
	.pragma "nounroll";
	ld.global.nc.u32 	%r39, [%rd111];
	mad.wide.u32 	%rd23, %r39, %r4, %rd113;
	shr.u64 	%rd113, %rd23, 32;
	st.local.u32 	[%rd112], %rd23;
	add.s32 	%r154, %r154, 1;
	add.s64 	%rd112, %rd112, 4;
	add.s64 	%rd111, %rd111, 4;
	setp.ne.s32 	%p3, %r154, 6;
	@%p3 bra 	$L__BB1_4;
	shr.u32 	%r40, %r3, 23;
	st.local.u32 	[%rd1+24], %rd113;
	and.b32  	%r7, %r40, 31;
	add.s32 	%r41, %r40, -128;
	shr.u32 	%r42, %r41, 5;
	mul.wide.u32 	%rd24, %r42, 4;
	sub.s64 	%rd8, %rd1, %rd24;
	ld.local.u32 	%r155, [%rd8+24];
	ld.local.u32 	%r156, [%rd8+20];
	setp.eq.s32 	%p4, %r7, 0;
	@%p4 bra 	$L__BB1_7;
	shf.l.wrap.b32 	%r155, %r156, %r155, %r7;
	ld.local.u32 	%r43, [%rd8+16];
	shf.l.wrap.b32 	%r156, %r43, %r156, %r7;
$L__BB1_7:
	shr.u32 	%r44, %r155, 30;
	shf.l.wrap.b32 	%r45, %r156, %r155, 2;
	shl.b32 	%r46, %r156, 2;
	shr.u32 	%r47, %r45, 31;
	add.s32 	%r157, %r47, %r44;
	shr.s32 	%r48, %r45, 31;
	xor.b32  	%r49, %r48, %r45;
	xor.b32  	%r50, %r48, %r46;
	cvt.u64.u32 	%rd25, %r49;
	shl.b64 	%rd26, %rd25, 32;
	cvt.u64.u32 	%rd27, %r50;
	or.b64  	%rd28, %rd26, %rd27;
	cvt.rn.f64.s64 	%fd3, %rd28;
	mul.f64 	%fd4, %fd3, 0d3BF921FB54442D19;
	cvt.rn.f32.f64 	%f49, %fd4;
	neg.f32 	%f50, %f49;
	setp.lt.s32 	%p5, %r45, 0;
	selp.f32 	%f288, %f50, %f49, %p5;
$L__BB1_8:
	shr.u32 	%r52, %r1, 16;
	cvt.rn.f64.u32 	%fd5, %r52;
	mul.f64 	%fd6, %fd5, 0d3F1921FB54442C5A;
	cvt.rn.f32.f64 	%f7, %fd6;
	mul.f32 	%f52, %f7, 0f3F22F983;
	cvt.rni.s32.f32 	%r161, %f52;
	cvt.rn.f32.s32 	%f53, %r161;
	fma.rn.f32 	%f54, %f53, 0fBFC90FDA, %f7;
	fma.rn.f32 	%f55, %f53, 0fB3A22168, %f54;
	fma.rn.f32 	%f289, %f53, 0fA7C234C5, %f55;
	abs.f32 	%f9, %f7;
	setp.ltu.f32 	%p6, %f9, 0f47CE4780;
	@%p6 bra 	$L__BB1_16;
	setp.neu.f32 	%p7, %f9, 0f7F800000;
	@%p7 bra 	$L__BB1_11;
	mov.f32 	%f58, 0f00000000;
	mul.rn.f32 	%f289, %f7, %f58;
	mov.b32 	%r161, 0;
	bra.uni 	$L__BB1_16;
$L__BB1_11:
	mov.b32 	%r17, %f7;
	shl.b32 	%r54, %r17, 8;
	or.b32  	%r18, %r54, -2147483648;
	mov.b64 	%rd116, 0;
	mov.b32 	%r158, 0;
	mov.u64 	%rd114, __cudart_i2opi_f;
	mov.u64 	%rd115, %rd1;
$L__BB1_12:
	.pragma "nounroll";
	ld.global.nc.u32 	%r55, [%rd114];
	mad.wide.u32 	%rd31, %r55, %r18, %rd116;
	shr.u64 	%rd116, %rd31, 32;
	st.local.u32 	[%rd115], %rd31;
	add.s32 	%r158, %r158, 1;
	add.s64 	%rd115, %rd115, 4;
	add.s64 	%rd114, %rd114, 4;
	setp.ne.s32 	%p8, %r158, 6;
	@%p8 bra 	$L__BB1_12;
	shr.u32 	%r56, %r17, 23;
	st.local.u32 	[%rd1+24], %rd116;
	and.b32  	%r21, %r56, 31;
	add.s32 	%r57, %r56, -128;
	shr.u32 	%r58, %r57, 5;
	mul.wide.u32 	%rd32, %r58, 4;
	sub.s64 	%rd15, %rd1, %rd32;
	ld.local.u32 	%r159, [%rd15+24];
	ld.local.u32 	%r160, [%rd15+20];
	setp.eq.s32 	%p9, %r21, 0;
	@%p9 bra 	$L__BB1_15;
	shf.l.wrap.b32 	%r159, %r160, %r159, %r21;
	ld.local.u32 	%r59, [%rd15+16];
	shf.l.wrap.b32 	%r160, %r59, %r160, %r21;
$L__BB1_15:
	shr.u32 	%r60, %r159, 30;
	shf.l.wrap.b32 	%r61, %r160, %r159, 2;
	shl.b32 	%r62, %r160, 2;
	shr.u32 	%r63, %r61, 31;
	add.s32 	%r161, %r63, %r60;
	shr.s32 	%r64, %r61, 31;
	xor.b32  	%r65, %r64, %r61;
	xor.b32  	%r66, %r64, %r62;
	cvt.u64.u32 	%rd33, %r65;
	shl.b64 	%rd34, %rd33, 32;
	cvt.u64.u32 	%rd35, %r66;
	or.b64  	%rd36, %rd34, %rd35;
	cvt.rn.f64.s64 	%fd7, %rd36;
	mul.f64 	%fd8, %fd7, 0d3BF921FB54442D19;
	cvt.rn.f32.f64 	%f56, %fd8;
	neg.f32 	%f57, %f56;
	setp.lt.s32 	%p10, %r61, 0;
	selp.f32 	%f289, %f57, %f56, %p10;
$L__BB1_16:
	ld.param.u64 	%rd106, [_Z9fillDDataPhPKt_param_1];
	mul.f32 	%f60, %f288, %f288;
	fma.rn.f32 	%f61, %f60, 0f37CBAC00, 0fBAB607ED;
	fma.rn.f32 	%f62, %f61, %f60, 0f3D2AAABB;
	fma.rn.f32 	%f63, %f62, %f60, 0fBEFFFFFF;
	fma.rn.f32 	%f64, %f63, %f60, 0f3F800000;
	fma.rn.f32 	%f65, %f60, 0fB94D4153, 0f3C0885E4;
	fma.rn.f32 	%f66, %f65, %f60, 0fBE2AAAA8;
	fma.rn.f32 	%f67, %f60, %f288, 0f00000000;
	fma.rn.f32 	%f68, %f66, %f67, %f288;
	and.b32  	%r68, %r157, 1;
	setp.eq.b32 	%p11, %r68, 1;
	selp.f32 	%f69, %f64, %f68, %p11;
	selp.f32 	%f70, %f68, %f64, %p11;
	mul.f32 	%f71, %f289, %f289;
	fma.rn.f32 	%f72, %f71, 0f37CBAC00, 0fBAB607ED;
	fma.rn.f32 	%f73, %f72, %f71, 0f3D2AAABB;
	fma.rn.f32 	%f74, %f73, %f71, 0fBEFFFFFF;
	fma.rn.f32 	%f75, %f74, %f71, 0f3F800000;
	fma.rn.f32 	%f76, %f71, %f289, 0f00000000;
	fma.rn.f32 	%f77, %f71, 0fB94D4153, 0f3C0885E4;
	fma.rn.f32 	%f78, %f77, %f71, 0fBE2AAAA8;
	fma.rn.f32 	%f79, %f78, %f76, %f289;
	and.b32  	%r69, %r161, 1;
	setp.eq.b32 	%p12, %r69, 1;
	selp.f32 	%f80, %f75, %f79, %p12;
	selp.f32 	%f81, %f79, %f75, %p12;
	and.b32  	%r70, %r161, 2;
	setp.eq.s32 	%p13, %r70, 0;
	neg.f32 	%f82, %f80;
	selp.f32 	%f83, %f80, %f82, %p13;
	add.s32 	%r71, %r161, 1;
	and.b32  	%r72, %r71, 2;
	setp.eq.s32 	%p14, %r72, 0;
	neg.f32 	%f84, %f81;
	selp.f32 	%f85, %f81, %f84, %p14;
	neg.f32 	%f86, %f70;
	add.s32 	%r73, %r157, 1;
	and.b32  	%r74, %r73, 2;
	setp.eq.s32 	%p15, %r74, 0;
	selp.f32 	%f87, %f70, %f86, %p15;
	mul.f32 	%f88, %f87, 0f44480000;
	neg.f32 	%f89, %f69;
	and.b32  	%r75, %r157, 2;
	setp.eq.s32 	%p16, %r75, 0;
	selp.f32 	%f90, %f69, %f89, %p16;
	mul.f32 	%f91, %f90, 0f44480000;
	mul.f32 	%f92, %f85, 0f44480000;
	mul.f32 	%f93, %f83, 0f44480000;
	add.f32 	%f94, %f88, %f91;
	add.f32 	%f95, %f94, %f92;
	add.f32 	%f96, %f93, %f95;
	cvt.f64.f32 	%fd9, %f96;
	mul.f64 	%fd10, %fd9, 0d3FD3C6EF36C8D8BB;
	cvt.rn.f32.f64 	%f97, %fd10;
	add.f32 	%f98, %f88, %f97;
	add.f32 	%f99, %f91, %f97;
	add.f32 	%f100, %f92, %f97;
	add.f32 	%f101, %f93, %f97;
	cvt.rzi.s32.f32 	%r76, %f98;
	cvt.rn.f32.s32 	%f102, %r76;
	setp.ltu.f32 	%p17, %f98, %f102;
	selp.s32 	%r77, -1, 0, %p17;
	add.s32 	%r30, %r76, %r77;
	cvt.rzi.s32.f32 	%r78, %f99;
	cvt.rn.f32.s32 	%f103, %r78;
	setp.ltu.f32 	%p18, %f99, %f103;
	selp.s32 	%r79, -1, 0, %p18;
	add.s32 	%r31, %r78, %r79;
	cvt.rzi.s32.f32 	%r80, %f100;
	cvt.rn.f32.s32 	%f104, %r80;
	setp.ltu.f32 	%p19, %f100, %f104;
	selp.s32 	%r81, -1, 0, %p19;
	add.s32 	%r32, %r80, %r81;
	cvt.rzi.s32.f32 	%r82, %f101;
	cvt.rn.f32.s32 	%f105, %r82;
	setp.ltu.f32 	%p20, %f101, %f105;
	selp.s32 	%r83, -1, 0, %p20;
	add.s32 	%r84, %r82, %r83;
	add.s32 	%r85, %r30, %r31;
	add.s32 	%r86, %r85, %r32;
	add.s32 	%r87, %r86, %r84;
	cvt.rn.f64.s32 	%fd11, %r87;
	mul.f64 	%fd12, %fd11, 0d3FC1B06D1CDB4F69;
	cvt.rn.f32.f64 	%f106, %fd12;
	cvt.rn.f32.s32 	%f107, %r30;
	sub.f32 	%f108, %f107, %f106;
	cvt.rn.f32.s32 	%f109, %r31;
	sub.f32 	%f110, %f109, %f106;
	cvt.rn.f32.s32 	%f111, %r32;
	sub.f32 	%f112, %f111, %f106;
	cvt.rn.f32.s32 	%f113, %r84;
	sub.f32 	%f114, %f113, %f106;
	sub.f32 	%f13, %f88, %f108;
	sub.f32 	%f14, %f91, %f110;
	sub.f32 	%f15, %f92, %f112;
	sub.f32 	%f16, %f93, %f114;
	setp.gt.f32 	%p21, %f13, %f14;
	selp.b64 	%rd37, 32, 0, %p21;
	setp.gt.f32 	%p22, %f13, %f15;
	selp.b64 	%rd38, 16, 0, %p22;
	or.b64  	%rd39, %rd37, %rd38;
	setp.gt.f32 	%p23, %f14, %f15;
	selp.b64 	%rd40, 8, 0, %p23;
	or.b64  	%rd41, %rd39, %rd40;
	setp.gt.f32 	%p24, %f13, %f16;
	selp.b64 	%rd42, 4, 0, %p24;
	or.b64  	%rd43, %rd41, %rd42;
	setp.gt.f32 	%p25, %f14, %f16;
	selp.b64 	%rd44, 2, 0, %p25;
	or.b64  	%rd45, %rd43, %rd44;
	setp.gt.f32 	%p26, %f15, %f16;
	selp.u64 	%rd46, 1, 0, %p26;
	or.b64  	%rd47, %rd45, %rd46;
	shl.b64 	%rd48, %rd47, 2;
	mov.u64 	%rd49, _ZZ9fillDDataPhPKtE7simplex;
	add.s64 	%rd50, %rd49, %rd48;
	ld.global.nc.u8 	%rs5, [%rd50];
	cvt.u16.u8 	%rs1, %rs5;
	setp.gt.u16 	%p27, %rs1, 2;
	ld.global.nc.u8 	%rs6, [%rd50+1];
	cvt.u16.u8 	%rs2, %rs6;
	setp.gt.u16 	%p28, %rs2, 2;
	ld.global.nc.u8 	%rs7, [%rd50+2];
	cvt.u16.u8 	%rs3, %rs7;
	setp.gt.u16 	%p29, %rs3, 2;
	ld.global.nc.u8 	%rs8, [%rd50+3];
	cvt.u16.u8 	%rs4, %rs8;
	setp.gt.u16 	%p30, %rs4, 2;
	setp.gt.u16 	%p31, %rs1, 1;
	setp.gt.u16 	%p32, %rs2, 1;
	setp.gt.u16 	%p33, %rs3, 1;
	setp.gt.u16 	%p34, %rs4, 1;
	setp.ne.s16 	%p35, %rs1, 0;
	setp.ne.s16 	%p36, %rs2, 0;
	setp.ne.s16 	%p37, %rs3, 0;
	setp.ne.s16 	%p38, %rs4, 0;
	selp.f32 	%f115, 0f3F800000, 0f00000000, %p27;
	sub.f32 	%f116, %f13, %f115;
	cvt.f64.f32 	%fd13, %f116;
	add.f64 	%fd14, %fd13, 0d3FC1B06D1CDB4F69;
	cvt.rn.f32.f64 	%f17, %fd14;
	selp.f32 	%f117, 0f3F800000, 0f00000000, %p28;
	sub.f32 	%f118, %f14, %f117;
	cvt.f64.f32 	%fd15, %f118;
	add.f64 	%fd16, %fd15, 0d3FC1B06D1CDB4F69;
	cvt.rn.f32.f64 	%f18, %fd16;
	selp.f32 	%f119, 0f3F800000, 0f00000000, %p29;
	sub.f32 	%f120, %f15, %f119;
	cvt.f64.f32 	%fd17, %f120;
	add.f64 	%fd18, %fd17, 0d3FC1B06D1CDB4F69;
	cvt.rn.f32.f64 	%f19, %fd18;
	selp.f32 	%f121, 0f3F800000, 0f00000000, %p30;
	sub.f32 	%f122, %f16, %f121;
	cvt.f64.f32 	%fd19, %f122;
	add.f64 	%fd20, %fd19, 0d3FC1B06D1CDB4F69;
	cvt.rn.f32.f64 	%f20, %fd20;
	selp.f32 	%f123, 0f3F800000, 0f00000000, %p31;
	sub.f32 	%f124, %f13, %f123;
	cvt.f64.f32 	%fd21, %f124;
	add.f64 	%fd22, %fd21, 0d3FD1B06D1CDB4F69;
	cvt.rn.f32.f64 	%f21, %fd22;
	selp.f32 	%f125, 0f3F800000, 0f00000000, %p32;
	sub.f32 	%f126, %f14, %f125;
	cvt.f64.f32 	%fd23, %f126;
	add.f64 	%fd24, %fd23, 0d3FD1B06D1CDB4F69;
	cvt.rn.f32.f64 	%f22, %fd24;
	selp.f32 	%f127, 0f3F800000, 0f00000000, %p33;
	sub.f32 	%f128, %f15, %f127;
	cvt.f64.f32 	%fd25, %f128;
	add.f64 	%fd26, %fd25, 0d3FD1B06D1CDB4F69;
	cvt.rn.f32.f64 	%f23, %fd26;
	selp.f32 	%f129, 0f3F800000, 0f00000000, %p34;
	sub.f32 	%f130, %f16, %f129;
	cvt.f64.f32 	%fd27, %f130;
	add.f64 	%fd28, %fd27, 0d3FD1B06D1CDB4F69;
	cvt.rn.f32.f64 	%f24, %fd28;
	selp.f32 	%f131, 0f3F800000, 0f00000000, %p35;
	sub.f32 	%f132, %f13, %f131;
	cvt.f64.f32 	%fd29, %f132;
	add.f64 	%fd30, %fd29, 0d3FDA88A3AB48F71E;
	cvt.rn.f32.f64 	%f25, %fd30;
	selp.f32 	%f133, 0f3F800000, 0f00000000, %p36;
	sub.f32 	%f134, %f14, %f133;
	cvt.f64.f32 	%fd31, %f134;
	add.f64 	%fd32, %fd31, 0d3FDA88A3AB48F71E;
	cvt.rn.f32.f64 	%f26, %fd32;
	selp.f32 	%f135, 0f3F800000, 0f00000000, %p37;
	sub.f32 	%f136, %f15, %f135;
	cvt.f64.f32 	%fd33, %f136;
	add.f64 	%fd34, %fd33, 0d3FDA88A3AB48F71E;
	cvt.rn.f32.f64 	%f27, %fd34;
	selp.f32 	%f137, 0f3F800000, 0f00000000, %p38;
	sub.f32 	%f138, %f16, %f137;
	cvt.f64.f32 	%fd35, %f138;
	add.f64 	%fd36, %fd35, 0d3FDA88A3AB48F71E;
	cvt.rn.f32.f64 	%f28, %fd36;
	add.f32 	%f139, %f13, 0fBF800000;
	cvt.f64.f32 	%fd37, %f139;
	add.f64 	%fd38, %fd37, 0d3FE1B06D1CDB4F69;
	cvt.rn.f32.f64 	%f29, %fd38;
	add.f32 	%f140, %f14, 0fBF800000;
	cvt.f64.f32 	%fd39, %f140;
	add.f64 	%fd40, %fd39, 0d3FE1B06D1CDB4F69;
	cvt.rn.f32.f64 	%f30, %fd40;
	add.f32 	%f141, %f15, 0fBF800000;
	cvt.f64.f32 	%fd41, %f141;
	add.f64 	%fd42, %fd41, 0d3FE1B06D1CDB4F69;
	cvt.rn.f32.f64 	%f31, %fd42;
	add.f32 	%f142, %f16, 0fBF800000;
	cvt.f64.f32 	%fd43, %f142;
	add.f64 	%fd44, %fd43, 0d3FE1B06D1CDB4F69;
	cvt.rn.f32.f64 	%f32, %fd44;
	mul.f32 	%f143, %f13, %f13;
	mov.f32 	%f144, 0f3F000000;
	sub.f32 	%f145, %f144, %f143;
	mul.f32 	%f146, %f14, %f14;
	sub.f32 	%f147, %f145, %f146;
	mul.f32 	%f148, %f15, %f15;
	sub.f32 	%f149, %f147, %f148;
	mul.f32 	%f150, %f16, %f16;
	sub.f32 	%f151, %f149, %f150;
	setp.lt.f32 	%p39, %f151, 0f00000000;
	cvta.to.global.u64 	%rd51, %rd106;
	shl.b32 	%r88, %r84, 1;
	cvt.u64.u32 	%rd52, %r88;
	and.b64  	%rd53, %rd52, 510;
	add.s64 	%rd16, %rd51, %rd53;
	mov.f32 	%f290, 0f00000000;
	@%p39 bra 	$L__BB1_18;
	ld.param.u64 	%rd107, [_Z9fillDDataPhPKt_param_1];
	mul.f32 	%f152, %f13, %f13;
	mov.f32 	%f153, 0f3F000000;
	sub.f32 	%f154, %f153, %f152;
	mul.f32 	%f155, %f14, %f14;
	sub.f32 	%f156, %f154, %f155;
	mul.f32 	%f157, %f15, %f15;
	sub.f32 	%f158, %f156, %f157;
	mul.f32 	%f159, %f16, %f16;
	sub.f32 	%f160, %f158, %f159;
	mul.f32 	%f161, %f160, %f160;
	mul.f32 	%f162, %f161, %f161;
	and.b32  	%r89, %r30, 255;
	and.b32  	%r90, %r31, 255;
	and.b32  	%r91, %r32, 255;
	ld.global.u16 	%r92, [%rd16];
	add.s32 	%r93, %r91, %r92;
	cvta.to.global.u64 	%rd54, %rd107;
	mul.wide.u32 	%rd55, %r93, 2;
	add.s64 	%rd56, %rd54, %rd55;
	ld.global.u16 	%r94, [%rd56];
	add.s32 	%r95, %r90, %r94;
	mul.wide.u32 	%rd57, %r95, 2;
	add.s64 	%rd58, %rd54, %rd57;
	ld.global.u16 	%r96, [%rd58];
	add.s32 	%r97, %r89, %r96;
	mul.wide.u32 	%rd59, %r97, 2;
	add.s64 	%rd60, %rd54, %rd59;
	ld.global.u16 	%rs9, [%rd60];
	and.b16  	%rs10, %rs9, 255;
	setp.lt.u16 	%p40, %rs10, 24;
	selp.f32 	%f163, %f13, %f14, %p40;
	setp.lt.u16 	%p41, %rs10, 16;
	selp.f32 	%f164, %f14, %f15, %p41;
	setp.lt.u16 	%p42, %rs10, 8;
	selp.f32 	%f165, %f15, %f16, %p42;
	and.b16  	%rs11, %rs9, 1;
	setp.eq.b16 	%p43, %rs11, 1;
	neg.f32 	%f166, %f163;
	selp.f32 	%f167, %f166, %f163, %p43;
	and.b16  	%rs12, %rs9, 2;
	setp.eq.s16 	%p44, %rs12, 0;
	neg.f32 	%f168, %f164;
	selp.f32 	%f169, %f164, %f168, %p44;
	add.f32 	%f170, %f167, %f169;
	and.b16  	%rs13, %rs9, 4;
	setp.eq.s16 	%p45, %rs13, 0;
	neg.f32 	%f171, %f165;
	selp.f32 	%f172, %f165, %f171, %p45;
	add.f32 	%f173, %f172, %f170;
	mul.f32 	%f290, %f162, %f173;
$L__BB1_18:
	mul.f32 	%f175, %f17, %f17;
	mov.f32 	%f176, 0f3F000000;
	sub.f32 	%f177, %f176, %f175;
	mul.f32 	%f178, %f18, %f18;
	sub.f32 	%f179, %f177, %f178;
	mul.f32 	%f180, %f19, %f19;
	sub.f32 	%f181, %f179, %f180;
	mul.f32 	%f182, %f20, %f20;
	sub.f32 	%f183, %f181, %f182;
	setp.lt.f32 	%p46, %f183, 0f00000000;
	mov.f32 	%f291, 0f00000000;
	@%p46 bra 	$L__BB1_20;
	ld.param.u64 	%rd108, [_Z9fillDDataPhPKt_param_1];
	mul.f32 	%f184, %f17, %f17;
	mov.f32 	%f185, 0f3F000000;
	sub.f32 	%f186, %f185, %f184;
	mul.f32 	%f187, %f18, %f18;
	sub.f32 	%f188, %f186, %f187;
	mul.f32 	%f189, %f19, %f19;
	sub.f32 	%f190, %f188, %f189;
	mul.f32 	%f191, %f20, %f20;
	sub.f32 	%f192, %f190, %f191;
	mul.f32 	%f193, %f192, %f192;
	mul.f32 	%f194, %f193, %f193;
	and.b32  	%r98, %r30, 255;
	selp.u32 	%r99, 1, 0, %p27;
	add.s32 	%r100, %r98, %r99;
	and.b32  	%r101, %r31, 255;
	selp.u32 	%r102, 1, 0, %p28;
	add.s32 	%r103, %r101, %r102;
	and.b32  	%r104, %r32, 255;
	selp.u32 	%r105, 1, 0, %p29;
	add.s32 	%r106, %r104, %r105;
	selp.u32 	%r107, 1, 0, %p30;
	mul.wide.u32 	%rd61, %r107, 2;
	add.s64 	%rd62, %rd16, %rd61;
	ld.global.u16 	%r108, [%rd62];
	add.s32 	%r109, %r106, %r108;
	cvta.to.global.u64 	%rd63, %rd108;
	mul.wide.u32 	%rd64, %r109, 2;
	add.s64 	%rd65, %rd63, %rd64;
	ld.global.u16 	%r110, [%rd65];
	add.s32 	%r111, %r103, %r110;
	mul.wide.u32 	%rd66, %r111, 2;
	add.s64 	%rd67, %rd63, %rd66;
	ld.global.u16 	%r112, [%rd67];
	add.s32 	%r113, %r100, %r112;
	mul.wide.u32 	%rd68, %r113, 2;
	add.s64 	%rd69, %rd63, %rd68;
	ld.global.u16 	%rs14, [%rd69];
	and.b16  	%rs15, %rs14, 255;
	setp.lt.u16 	%p51, %rs15, 24;
	selp.f32 	%f195, %f17, %f18, %p51;
	setp.lt.u16 	%p52, %rs15, 16;
	selp.f32 	%f196, %f18, %f19, %p52;
	setp.lt.u16 	%p53, %rs15, 8;
	selp.f32 	%f197, %f19, %f20, %p53;
	and.b16  	%rs16, %rs14, 1;
	setp.eq.b16 	%p54, %rs16, 1;
	neg.f32 	%f198, %f195;
	selp.f32 	%f199, %f198, %f195, %p54;
	and.b16  	%rs17, %rs14, 2;
	setp.eq.s16 	%p55, %rs17, 0;
	neg.f32 	%f200, %f196;
	selp.f32 	%f201, %f196, %f200, %p55;
	add.f32 	%f202, %f199, %f201;
	and.b16  	%rs18, %rs14, 4;
	setp.eq.s16 	%p56, %rs18, 0;
	neg.f32 	%f203, %f197;
	selp.f32 	%f204, %f197, %f203, %p56;
	add.f32 	%f205, %f204, %f202;
	mul.f32 	%f291, %f194, %f205;
$L__BB1_20:
	mul.f32 	%f207, %f21, %f21;
	mov.f32 	%f208, 0f3F000000;
	sub.f32 	%f209, %f208, %f207;
	mul.f32 	%f210, %f22, %f22;
	sub.f32 	%f211, %f209, %f210;
	mul.f32 	%f212, %f23, %f23;
	sub.f32 	%f213, %f211, %f212;
	mul.f32 	%f214, %f24, %f24;
	sub.f32 	%f215, %f213, %f214;
	setp.lt.f32 	%p57, %f215, 0f00000000;
	mov.f32 	%f292, 0f00000000;
	@%p57 bra 	$L__BB1_22;
	ld.param.u64 	%rd109, [_Z9fillDDataPhPKt_param_1];
	setp.gt.u16 	%p58, %rs4, 1;
	setp.gt.u16 	%p59, %rs3, 1;
	setp.gt.u16 	%p60, %rs2, 1;
	setp.gt.u16 	%p61, %rs1, 1;
	mov.f32 	%f217, 0f3F000000;
	sub.f32 	%f218, %f217, %f207;
	mul.f32 	%f219, %f22, %f22;
	sub.f32 	%f220, %f218, %f219;
	mul.f32 	%f221, %f23, %f23;
	sub.f32 	%f222, %f220, %f221;
	mul.f32 	%f223, %f24, %f24;
	sub.f32 	%f224, %f222, %f223;
	mul.f32 	%f225, %f224, %f224;
	mul.f32 	%f226, %f225, %f225;
	and.b32  	%r114, %r30, 255;
	selp.u32 	%r115, 1, 0, %p61;
	add.s32 	%r116, %r114, %r115;
	and.b32  	%r117, %r31, 255;
	selp.u32 	%r118, 1, 0, %p60;
	add.s32 	%r119, %r117, %r118;
	and.b32  	%r120, %r32, 255;
	selp.u32 	%r121, 1, 0, %p59;
	add.s32 	%r122, %r120, %r121;
	selp.u32 	%r123, 1, 0, %p58;
	mul.wide.u32 	%rd70, %r123, 2;
	add.s64 	%rd71, %rd16, %rd70;
	ld.global.u16 	%r124, [%rd71];
	add.s32 	%r125, %r122, %r124;
	cvta.to.global.u64 	%rd72, %rd109;
	mul.wide.u32 	%rd73, %r125, 2;
	add.s64 	%rd74, %rd72, %rd73;
	ld.global.u16 	%r126, [%rd74];
	add.s32 	%r127, %r119, %r126;
	mul.wide.u32 	%rd75, %r127, 2;
	add.s64 	%rd76, %rd72, %rd75;
	ld.global.u16 	%r128, [%rd76];
	add.s32 	%r129, %r116, %r128;
	mul.wide.u32 	%rd77, %r129, 2;
	add.s64 	%rd78, %rd72, %rd77;
	ld.global.u16 	%rs19, [%rd78];
	and.b16  	%rs20, %rs19, 255;
	setp.lt.u16 	%p62, %rs20, 24;
	selp.f32 	%f227, %f21, %f22, %p62;
	setp.lt.u16 	%p63, %rs20, 16;
	selp.f32 	%f228, %f22, %f23, %p63;
	setp.lt.u16 	%p64, %rs20, 8;
	selp.f32 	%f229, %f23, %f24, %p64;
	and.b16  	%rs21, %rs19, 1;
	setp.eq.b16 	%p65, %rs21, 1;
	neg.f32 	%f230, %f227;
	selp.f32 	%f231, %f230, %f227, %p65;
	and.b16  	%rs22, %rs19, 2;
	setp.eq.s16 	%p66, %rs22, 0;
	neg.f32 	%f232, %f228;
	selp.f32 	%f233, %f228, %f232, %p66;
	add.f32 	%f234, %f231, %f233;
	and.b16  	%rs23, %rs19, 4;
	setp.eq.s16 	%p67, %rs23, 0;
	neg.f32 	%f235, %f229;
	selp.f32 	%f236, %f229, %f235, %p67;
	add.f32 	%f237, %f236, %f234;
	mul.f32 	%f292, %f226, %f237;
$L__BB1_22:
	ld.param.u64 	%rd110, [_Z9fillDDataPhPKt_param_1];
	cvta.to.global.u64 	%rd17, %rd110;
	mul.f32 	%f239, %f25, %f25;
	mov.f32 	%f240, 0f3F000000;
	sub.f32 	%f241, %f240, %f239;
	mul.f32 	%f242, %f26, %f26;
	sub.f32 	%f243, %f241, %f242;
	mul.f32 	%f244, %f27, %f27;
	sub.f32 	%f245, %f243, %f244;
	mul.f32 	%f246, %f28, %f28;
	sub.f32 	%f39, %f245, %f246;
	setp.lt.f32 	%p68, %f39, 0f00000000;
	mov.f32 	%f293, 0f00000000;
	@%p68 bra 	$L__BB1_24;
	setp.ne.s16 	%p69, %rs4, 0;
	setp.ne.s16 	%p70, %rs3, 0;
	setp.ne.s16 	%p71, %rs2, 0;
	setp.ne.s16 	%p72, %rs1, 0;
	mul.f32 	%f247, %f39, %f39;
	mul.f32 	%f248, %f247, %f247;
	and.b32  	%r130, %r30, 255;
	selp.u32 	%r131, 1, 0, %p72;
	add.s32 	%r132, %r130, %r131;
	and.b32  	%r133, %r31, 255;
	selp.u32 	%r134, 1, 0, %p71;
	add.s32 	%r135, %r133, %r134;
	and.b32  	%r136, %r32, 255;
	selp.u32 	%r137, 1, 0, %p70;
	add.s32 	%r138, %r136, %r137;
	selp.u32 	%r139, 1, 0, %p69;
	mul.wide.u32 	%rd79, %r139, 2;
	add.s64 	%rd80, %rd16, %rd79;
	ld.global.u16 	%r140, [%rd80];
	add.s32 	%r141, %r138, %r140;
	mul.wide.u32 	%rd81, %r141, 2;
	add.s64 	%rd82, %rd17, %rd81;
	ld.global.u16 	%r142, [%rd82];
	add.s32 	%r143, %r135, %r142;
	mul.wide.u32 	%rd83, %r143, 2;
	add.s64 	%rd84, %rd17, %rd83;
	ld.global.u16 	%r144, [%rd84];
	add.s32 	%r145, %r132, %r144;
	mul.wide.u32 	%rd85, %r145, 2;
	add.s64 	%rd86, %rd17, %rd85;
	ld.global.u16 	%rs24, [%rd86];
	and.b16  	%rs25, %rs24, 255;
	setp.lt.u16 	%p73, %rs25, 24;
	selp.f32 	%f249, %f25, %f26, %p73;
	setp.lt.u16 	%p74, %rs25, 16;
	selp.f32 	%f250, %f26, %f27, %p74;
	setp.lt.u16 	%p75, %rs25, 8;
	selp.f32 	%f251, %f27, %f28, %p75;
	and.b16  	%rs26, %rs24, 1;
	setp.eq.b16 	%p76, %rs26, 1;
	neg.f32 	%f252, %f249;
	selp.f32 	%f253, %f252, %f249, %p76;
	and.b16  	%rs27, %rs24, 2;
	setp.eq.s16 	%p77, %rs27, 0;
	neg.f32 	%f254, %f250;
	selp.f32 	%f255, %f250, %f254, %p77;
	add.f32 	%f256, %f253, %f255;
	and.b16  	%rs28, %rs24, 4;
	setp.eq.s16 	%p78, %rs28, 0;
	neg.f32 	%f257, %f251;
	selp.f32 	%f258, %f251, %f257, %p78;
	add.f32 	%f259, %f258, %f256;
	mul.f32 	%f293, %f248, %f259;
$L__BB1_24:
	mul.f32 	%f261, %f29, %f29;
	mov.f32 	%f262, 0f3F000000;
	sub.f32 	%f263, %f262, %f261;
	mul.f32 	%f264, %f30, %f30;
	sub.f32 	%f265, %f263, %f264;
	mul.f32 	%f266, %f31, %f31;
	sub.f32 	%f267, %f265, %f266;
	mul.f32 	%f268, %f32, %f32;
	sub.f32 	%f42, %f267, %f268;
	setp.lt.f32 	%p79, %f42, 0f00000000;
	mov.f32 	%f294, 0f00000000;
	@%p79 bra 	$L__BB1_26;
	mul.f32 	%f269, %f42, %f42;
	mul.f32 	%f270, %f269, %f269;
	and.b32  	%r146, %r30, 255;
	and.b32  	%r147, %r31, 255;
	and.b32  	%r148, %r32, 255;
	ld.global.u16 	%rd87, [%rd16+2];
	cvt.u64.u32 	%rd88, %r148;
	add.s64 	%rd89, %rd88, %rd87;
	shl.b64 	%rd90, %rd89, 1;
	add.s64 	%rd91, %rd17, %rd90;
	ld.global.u16 	%rd92, [%rd91+2];
	cvt.u64.u32 	%rd93, %r147;
	add.s64 	%rd94, %rd93, %rd92;
	shl.b64 	%rd95, %rd94, 1;
	add.s64 	%rd96, %rd17, %rd95;
	ld.global.u16 	%rd97, [%rd96+2];
	cvt.u64.u32 	%rd98, %r146;
	add.s64 	%rd99, %rd98, %rd97;
	shl.b64 	%rd100, %rd99, 1;
	add.s64 	%rd101, %rd17, %rd100;
	ld.global.u16 	%rs29, [%rd101+2];
	and.b16  	%rs30, %rs29, 255;
	setp.lt.u16 	%p80, %rs30, 24;
	selp.f32 	%f271, %f29, %f30, %p80;
	setp.lt.u16 	%p81, %rs30, 16;
	selp.f32 	%f272, %f30, %f31, %p81;
	setp.lt.u16 	%p82, %rs30, 8;
	selp.f32 	%f273, %f31, %f32, %p82;
	and.b16  	%rs31, %rs29, 1;
	setp.eq.b16 	%p83, %rs31, 1;
	neg.f32 	%f274, %f271;
	selp.f32 	%f275, %f274, %f271, %p83;
	and.b16  	%rs32, %rs29, 2;
	setp.eq.s16 	%p84, %rs32, 0;
	neg.f32 	%f276, %f272;
	selp.f32 	%f277, %f272, %f276, %p84;
	add.f32 	%f278, %f275, %f277;
	and.b16  	%rs33, %rs29, 4;
	setp.eq.s16 	%p85, %rs33, 0;
	neg.f32 	%f279, %f273;
	selp.f32 	%f280, %f273, %f279, %p85;
	add.f32 	%f281, %f280, %f278;
	mul.f32 	%f294, %f270, %f281;
$L__BB1_26:
	ld.param.u64 	%rd105, [_Z9fillDDataPhPKt_param_0];
	cvta.to.global.u64 	%rd102, %rd105;
	add.f32 	%f282, %f290, %f291;
	add.f32 	%f283, %f282, %f292;
	add.f32 	%f284, %f283, %f293;
	add.f32 	%f285, %f284, %f294;
	fma.rn.f32 	%f286, %f285, 0f42780000, 0f3F800000;
	mul.f32 	%f287, %f286, 0f40800000;
	cvt.rzi.u32.f32 	%r149, %f287;
	mov.u32 	%r150, %ctaid.x;
	mov.u32 	%r151, %ntid.x;
	mov.u32 	%r152, %tid.x;
	mad.lo.s32 	%r153, %r150, %r151, %r152;
	cvt.u64.u32 	%rd103, %r153;
	add.s64 	%rd104, %rd102, %rd103;
	st.global.u8 	[%rd104], %r149;
	ret;

}


// ===== COMPILED SASS (sm_100) =====

	.target	sm_100

	.elftype	@"ET_EXEC"


//--------------------- .note.nv.tkinfo           --------------------------
	.section	.note.nv.tkinfo,"",@"SHT_NOTE"
	.sectionflags	@"SHF_NOTE_NV_TKINFO"
	.tkinfo
        /*0018*/ 	.word	0x00000002
        /*0030*/ 	.string	""
        /*0030*/ 	.string	"ptxas"
        /*0030*/ 	.string	"Cuda compilation tools, release 13.0, V13.0.88"
        /*0030*/ 	.string	"Build cuda_13.0.r13.0/compiler.36424714_0"
        /*0030*/ 	.string	"-arch sm_100 -m 64 "



//--------------------- .note.nv.cuinfo           --------------------------
	.section	.note.nv.cuinfo,"",@"SHT_NOTE"
	.sectionflags	@"SHF_NOTE_NV_CUINFO"
        /*0018*/ 	.short	0x0002
        /*001a*/ 	.short	0x0064
        /*001c*/ 	.short	0x0082
	.zero		2


//--------------------- .nv.info                  --------------------------
	.section	.nv.info,"",@"SHT_CUDA_INFO"
	.align	4


	//----- nvinfo : EIATTR_REGCOUNT
	.align		4
        /*0000*/ 	.byte	0x04, 0x2f
        /*0002*/ 	.short	(.L_3 - .L_2)
	.align		4
.L_2:
        /*0004*/ 	.word	index@(_Z9fillDPermPtj)
        /*0008*/ 	.word	0x0000000a


	//----- nvinfo : EIATTR_FRAME_SIZE
	.align		4
.L_3:
        /*000c*/ 	.byte	0x04, 0x11
        /*000e*/ 	.short	(.L_5 - .L_4)
	.align		4
.L_4:
        /*0010*/ 	.word	index@(_Z9fillDPermPtj)
        /*0014*/ 	.word	0x00000000


	//----- nvinfo : EIATTR_REGCOUNT
	.align		4
.L_5:
        /*0018*/ 	.byte	0x04, 0x2f
        /*001a*/ 	.short	(.L_7 - .L_6)
	.align		4
.L_6:
        /*001c*/ 	.word	index@(_Z9fillDDataPhPKt)
        /*0020*/ 	.word	0x0000002e


	//----- nvinfo : EIATTR_FRAME_SIZE
	.align		4
.L_7:
        /*0024*/ 	.byte	0x04, 0x11
        /*0026*/ 	.short	(.L_9 - .L_8)
	.align		4
.L_8:
        /*0028*/ 	.word	index@(_Z9fillDDataPhPKt)
        /*002c*/ 	.word	0x00000000


	//----- nvinfo : EIATTR_MIN_STACK_SIZE
	.align		4
.L_9:
        /*0030*/ 	.byte	0x04, 0x12
        /*0032*/ 	.short	(.L_11 - .L_10)
	.align		4
.L_10:
        /*0034*/ 	.word	index@(_Z9fillDDataPhPKt)
        /*0038*/ 	.word	0x00000000


	//----- nvinfo : EIATTR_MIN_STACK_SIZE
	.align		4
.L_11:
        /*003c*/ 	.byte	0x04, 0x12
        /*003e*/ 	.short	(.L_13 - .L_12)
	.align		4
.L_12:
        /*0040*/ 	.word	index@(_Z9fillDPermPtj)
        /*0044*/ 	.word	0x00000000
.L_13:


//--------------------- .nv.compat                --------------------------
	.section	.nv.compat,"",@"SHT_CUDA_COMPAT_INFO"
	.align	4
        /*0000*/ 	.byte	0x02, 0x09, 0x00, 0x00, 0x02, 0x02, 0x01, 0x00, 0x02, 0x05, 0x05, 0x00, 0x03, 0x07, 0x01, 0x01
        /*0010*/ 	.byte	0x02, 0x03, 0x00, 0x00, 0x02, 0x06, 0x01, 0x00, 0x04, 0x0b, 0x08, 0x00, 0x01, 0x00, 0x00, 0x00
        /*0020*/ 	.byte	0x00, 0x00, 0x00, 0x00


//--------------------- .nv.info._Z9fillDDataPhPKt --------------------------
	.section	.nv.info._Z9fillDDataPhPKt,"",@"SHT_CUDA_INFO"
	.sectionflags	@""
	.align	4


	//----- nvinfo : EIATTR_CUDA_API_VERSION
	.align		4
        /*0000*/ 	.byte	0x04, 0x37
        /*0002*/ 	.short	(.L_15 - .L_14)
.L_14:
        /*0004*/ 	.word	0x00000082


	//----- nvinfo : EIATTR_KPARAM_INFO
	.align		4
.L_15:
        /*0008*/ 	.byte	0x04, 0x17
        /*000a*/ 	.short	(.L_17 - .L_16)
.L_16:
        /*000c*/ 	.word	0x00000000
        /*0010*/ 	.short	0x0001
        /*0012*/ 	.short	0x0008
        /*0014*/ 	.byte	0x00, 0xf5, 0x21, 0x00


	//----- nvinfo : EIATTR_KPARAM_INFO
	.align		4
.L_17:
        /*0018*/ 	.byte	0x04, 0x17
        /*001a*/ 	.short	(.L_19 - .L_18)
.L_18:
        /*001c*/ 	.word	0x00000000
        /*0020*/ 	.short	0x0000
        /*0022*/ 	.short	0x0000
        /*0024*/ 	.byte	0x00, 0xf5, 0x21, 0x00


	//----- nvinfo : EIATTR_SPARSE_MMA_MASK
	.align		4
.L_19:
        /*0028*/ 	.byte	0x03, 0x50
        /*002a*/ 	.short	0x0000


	//----- nvinfo : EIATTR_MAXREG_COUNT
	.align		4
        /*002c*/ 	.byte	0x03, 0x1b
        /*002e*/ 	.short	0x00ff


	//----- nvinfo : EIATTR_MERCURY_ISA_VERSION
	.align		4
        /*0030*/ 	.byte	0x03, 0x5f
        /*0032*/ 	.short	0x0101


	//----- nvinfo : EIATTR_VRC_CTA_INIT_COUNT
	.align		4
        /*0034*/ 	.byte	0x02, 0x4a
	.zero		1
	.zero		1


	//----- nvinfo : EIATTR_EXIT_INSTR_OFFSETS
	.align		4
        /*0038*/ 	.byte	0x04, 0x1c
        /*003a*/ 	.short	(.L_21 - .L_20)


	//   ....[0]....
.L_20:
        /*003c*/ 	.word	0x00002b00


	//----- nvinfo : EIATTR_CRS_STACK_SIZE
	.align		4
.L_21:
        /*0040*/ 	.byte	0x04, 0x1e
        /*0042*/ 	.short	(.L_23 - .L_22)
.L_22:
        /*0044*/ 	.word	0x00000000


	//----- nvinfo : EIATTR_CBANK_PARAM_SIZE
	.align		4
.L_23:
        /*0048*/ 	.byte	0x03, 0x19
        /*004a*/ 	.short	0x0010


	//----- nvinfo : EIATTR_PARAM_CBANK
	.align		4
        /*004c*/ 	.byte	0x04, 0x0a
        /*004e*/ 	.short	(.L_25 - .L_24)
	.align		4
.L_24:
        /*0050*/ 	.word	index@(.nv.constant0._Z9fillDDataPhPKt)
        /*0054*/ 	.short	0x0380
        /*0056*/ 	.short	0x0010


	//----- nvinfo : EIATTR_SW_WAR
	.align		4
.L_25:
        /*0058*/ 	.byte	0x04, 0x36
        /*005a*/ 	.short	(.L_27 - .L_26)
.L_26:
        /*005c*/ 	.word	0x00000008
.L_27:


//--------------------- .nv.info._Z9fillDPermPtj  --------------------------
	.section	.nv.info._Z9fillDPermPtj,"",@"SHT_CUDA_INFO"
	.sectionflags	@""
	.align	4


	//----- nvinfo : EIATTR_CUDA_API_VERSION
	.align		4
        /*0000*/ 	.byte	0x04, 0x37
        /*0002*/ 	.short	(.L_29 - .L_28)
.L_28:
        /*0004*/ 	.word	0x00000082


	//----- nvinfo : EIATTR_KPARAM_INFO
	.align		4
.L_29:
        /*0008*/ 	.byte	0x04, 0x17
        /*000a*/ 	.short	(.L_31 - .L_30)
.L_30:
        /*000c*/ 	.word	0x00000000
        /*0010*/ 	.short	0x0001
        /*0012*/ 	.short	0x0008
        /*0014*/ 	.byte	0x00, 0xf0, 0x11, 0x00


	//----- nvinfo : EIATTR_KPARAM_INFO
	.align		4
.L_31:
        /*0018*/ 	.byte	0x04, 0x17
        /*001a*/ 	.short	(.L_33 - .L_32)
.L_32:
        /*001c*/ 	.word	0x00000000
        /*0020*/ 	.short	0x0000
        /*0022*/ 	.short	0x0000
        /*0024*/ 	.byte	0x00, 0xf5, 0x21, 0x00


	//----- nvinfo : EIATTR_SPARSE_MMA_MASK
	.align		4
.L_33:
        /*0028*/ 	.byte	0x03, 0x50
        /*002a*/ 	.short	0x0000


	//----- nvinfo : EIATTR_MAXREG_COUNT
	.align		4
        /*002c*/ 	.byte	0x03, 0x1b
        /*002e*/ 	.short	0x00ff


	//----- nvinfo : EIATTR_MERCURY_ISA_VERSION
	.align		4
        /*0030*/ 	.byte	0x03, 0x5f
        /*0032*/ 	.short	0x0101


	//----- nvinfo : EIATTR_VRC_CTA_INIT_COUNT
	.align		4
        /*0034*/ 	.byte	0x02, 0x4a
	.zero		1
	.zero		1


	//----- nvinfo : EIATTR_EXIT_INSTR_OFFSETS
	.align		4
        /*0038*/ 	.byte	0x04, 0x1c
        /*003a*/ 	.short	(.L_35 - .L_34)


	//   ....[0]....
.L_34:
        /*003c*/ 	.word	0x00000130


	//----- nvinfo : EIATTR_CBANK_PARAM_SIZE
	.align		4
.L_35:
        /*0040*/ 	.byte	0x03, 0x19
        /*0042*/ 	.short	0x000c


	//----- nvinfo : EIATTR_PARAM_CBANK
	.align		4
        /*0044*/ 	.byte	0x04, 0x0a
        /*0046*/ 	.short	(.L_37 - .L_36)
	.align		4
.L_36:
        /*0048*/ 	.word	index@(.nv.constant0._Z9fillDPermPtj)
        /*004c*/ 	.short	0x0380
        /*004e*/ 	.short	0x000c


	//----- nvinfo : EIATTR_SW_WAR
	.align		4
.L_37:
        /*0050*/ 	.byte	0x04, 0x36
        /*0052*/ 	.short	(.L_39 - .L_38)
.L_38:
        /*0054*/ 	.word	0x00000008
.L_39:


//--------------------- .nv.callgraph             --------------------------
	.section	.nv.callgraph,"",@"SHT_CUDA_CALLGRAPH"
	.align	4
	.sectionentsize	8
	.align		4
        /*0000*/ 	.word	0x00000000
	.align		4
        /*0004*/ 	.word	0xffffffff
	.align		4
        /*0008*/ 	.word	0x00000000
	.align		4
        /*000c*/ 	.word	0xfffffffe
	.align		4
        /*0010*/ 	.word	0x00000000
	.align		4
        /*0014*/ 	.word	0xfffffffd
	.align		4
        /*0018*/ 	.word	0x00000000
	.align		4
        /*001c*/ 	.word	0xfffffffc


//--------------------- .nv.constant4             --------------------------
	.section	.nv.constant4,"a",@progbits
	.align	8
	.align		8
.nv.constant4:
        /*0000*/ 	.dword	_ZZ9fillDDataPhPKtE7simplex
	.align		8
        /*0008*/ 	.dword	__cudart_i2opi_f


//--------------------- .text._Z9fillDDataPhPKt   --------------------------
	.section	.text._Z9fillDDataPhPKt,"ax",@progbits
	.align	128
        .global         _Z9fillDDataPhPKt
        .type           _Z9fillDDataPhPKt,@function
        .size           _Z9fillDDataPhPKt,(.L_x_22 - _Z9fillDDataPhPKt)
        .other          _Z9fillDDataPhPKt,@"STO_CUDA_ENTRY STV_DEFAULT"
_Z9fillDDataPhPKt:
.text._Z9fillDDataPhPKt:
[----:B------:R-:W-:Y:S01]  /*0000*/  LDC R1, c[0x0][0x37c] ;  /* 0x0000df00ff017b82 */ /* 0x000fe20000000800 */
[----:B------:R-:W0:Y:S07]  /*0010*/  S2R R0, SR_TID.X ;  /* 0x0000000000007919 */ /* 0x000e2e0000002100 */
[----:B------:R-:W0:Y:S01]  /*0020*/  S2UR UR8, SR_CTAID.X ;  /* 0x00000000000879c3 */ /* 0x000e220000002500 */
[----:B------:R-:W-:Y:S01]  /*0030*/  UMOV UR12, 0x54442c5a ;  /* 0x54442c5a000c7882 */ /* 0x000fe20000000000 */
[----:B------:R-:W-:Y:S01]  /*0040*/  UMOV UR13, 0x3f1921fb ;  /* 0x3f1921fb000d7882 */ /* 0x000fe20000000000 */
[----:B------:R-:W1:Y:S01]  /*0050*/  LDCU.64 UR6, c[0x0][0x358] ;  /* 0x00006b00ff0677ac */ /* 0x000e620008000a00 */
[----:B------:R-:W-:Y:S04]  /*0060*/  BSSY.RECONVERGENT B0, `(.L_x_0) ;  /* 0x0000068000007945 */ /* 0x000fe80003800200 */
[----:B------:R-:W0:Y:S02]  /*0070*/  LDC R3, c[0x0][0x360] ;  /* 0x0000d800ff037b82 */ /* 0x000e240000000800 */
[----:B0-----:R-:W-:-:S05]  /*0080*/  IMAD R3, R3, UR8, R0 ;  /* 0x0000000803037c24 */ /* 0x001fca000f8e0200 */
[----:B------:R-:W-:-:S06]  /*0090*/  LOP3.LUT R4, R3, 0xffff, RZ, 0xc0, !PT ;  /* 0x0000ffff03047812 */ /* 0x000fcc00078ec0ff */
[----:B------:R-:W0:Y:S02]  /*00a0*/  I2F.F64.U32 R4, R4 ;  /* 0x0000000400047312 */ /* 0x000e240000201800 */
[----:B0-----:R-:W-:-:S06]  /*00b0*/  DMUL R6, R4, UR12 ;  /* 0x0000000c04067c28 */ /* 0x001fcc0008000000 */
[----:B------:R-:W0:Y:S02]  /*00c0*/  F2F.F32.F64 R2, R6 ;  /* 0x0000000600027310 */ /* 0x000e240000301000 */
[C---:B0-----:R-:W-:Y:S01]  /*00d0*/  FMUL R5, R2.reuse, 0.63661974668502807617 ;  /* 0x3f22f98302057820 */ /* 0x041fe20000400000 */
[----:B------:R-:W-:-:S05]  /*00e0*/  FSETP.GE.AND P0, PT, |R2|, 105615, PT ;  /* 0x47ce47800200780b */ /* 0x000fca0003f06200 */
[----:B------:R-:W0:Y:S02]  /*00f0*/  F2I.NTZ R5, R5 ;  /* 0x0000000500057305 */ /* 0x000e240000203100 */
[----:B0-----:R-:W-:-:S05]  /*0100*/  I2FP.F32.S32 R9, R5 ;  /* 0x0000000500097245 */ /* 0x001fca0000201400 */
[----:B------:R-:W-:-:S04]  /*0110*/  FFMA R0, R9, -1.5707962512969970703, R2 ;  /* 0xbfc90fda09007823 */ /* 0x000fc80000000002 */
[----:B------:R-:W-:-:S04]  /*0120*/  FFMA R0, R9, -7.5497894158615963534e-08, R0 ;  /* 0xb3a2216809007823 */ /* 0x000fc80000000000 */
[----:B------:R-:W-:Y:S01]  /*0130*/  FFMA R0, R9, -5.3903029534742383927e-15, R0 ;  /* 0xa7c234c509007823 */ /* 0x000fe20000000000 */
[----:B-1----:R-:W-:Y:S06]  /*0140*/  @!P0 BRA `(.L_x_1) ;  /* 0x0000000400648947 */ /* 0x002fec0003800000 */
[----:B------:R-:W-:-:S13]  /*0150*/  FSETP.NEU.AND P0, PT, |R2|, +INF , PT ;  /* 0x7f8000000200780b */ /* 0x000fda0003f0d200 */
[----:B------:R-:W-:Y:S01]  /*0160*/  @!P0 FMUL R0, RZ, R2 ;  /* 0x00000002ff008220 */ /* 0x000fe20000400000 */
[----:B------:R-:W-:Y:S01]  /*0170*/  @!P0 IMAD.MOV.U32 R5, RZ, RZ, RZ ;  /* 0x000000ffff058224 */ /* 0x000fe200078e00ff */
[----:B------:R-:W-:Y:S06]  /*0180*/  @!P0 BRA `(.L_x_1) ;  /* 0x0000000400548947 */ /* 0x000fec0003800000 */
[----:B------:R-:W-:Y:S01]  /*0190*/  IMAD.SHL.U32 R0, R2, 0x100, RZ ;  /* 0x0000010002007824 */ /* 0x000fe200078e00ff */
[----:B------:R-:W0:Y:S01]  /*01a0*/  LDCU.64 UR10, c[0x4][0x8] ;  /* 0x01000100ff0a77ac */ /* 0x000e220008000a00 */
[----:B------:R-:W-:Y:S02]  /*01b0*/  IMAD.MOV.U32 R11, RZ, RZ, RZ ;  /* 0x000000ffff0b7224 */ /* 0x000fe400078e00ff */
[----:B------:R-:W-:Y:S01]  /*01c0*/  IMAD.MOV.U32 R16, RZ, RZ, RZ ;  /* 0x000000ffff107224 */ /* 0x000fe200078e00ff */
[----:B------:R-:W-:Y:S01]  /*01d0*/  LOP3.LUT R0, R0, 0x80000000, RZ, 0xfc, !PT ;  /* 0x8000000000007812 */ /* 0x000fe200078efcff */
[----:B------:R-:W-:Y:S01]  /*01e0*/  UMOV UR5, URZ ;  /* 0x000000ff00057c82 */ /* 0x000fe20008000000 */
[----:B------:R-:W-:-:S05]  /*01f0*/  UMOV UR4, URZ ;  /* 0x000000ff00047c82 */ /* 0x000fca0008000000 */
.L_x_2:
[----:B0-----:R-:W-:Y:S02]  /*0200*/  IMAD.U32 R8, RZ, RZ, UR10 ;  /* 0x0000000aff087e24 */ /* 0x001fe4000f8e00ff */
[----:B------:R-:W-:-:S05]  /*0210*/  IMAD.U32 R9, RZ, RZ, UR11 ;  /* 0x0000000bff097e24 */ /* 0x000fca000f8e00ff */
[----:B------:R-:W2:Y:S01]  /*0220*/  LDG.E.CONSTANT R7, desc[UR6][R8.64] ;  /* 0x0000000608077981 */ /* 0x000ea2000c1e9900 */
[----:B------:R-:W-:Y:S01]  /*0230*/  UIADD3 UR4, UPT, UPT, UR4, 0x1, URZ ;  /* 0x0000000104047890 */ /* 0x000fe2000fffe0ff */
[C---:B------:R-:W-:Y:S01]  /*0240*/  ISETP.EQ.AND P0, PT, R16.reuse, RZ, PT ;  /* 0x000000ff1000720c */ /* 0x040fe20003f02270 */
[----:B------:R-:W-:Y:S01]  /*0250*/  UIADD3 UR10, UP1, UPT, UR10, 0x4, URZ ;  /* 0x000000040a0a7890 */ /* 0x000fe2000ff3e0ff */
[C---:B------:R-:W-:Y:S01]  /*0260*/  ISETP.EQ.AND P1, PT, R16.reuse, 0x4, PT ;  /* 0x000000041000780c */ /* 0x040fe20003f22270 */
[----:B------:R-:W-:Y:S01]  /*0270*/  UISETP.NE.AND UP0, UPT, UR4, 0x6, UPT ;  /* 0x000000060400788c */ /* 0x000fe2000bf05270 */
[C---:B------:R-:W-:Y:S01]  /*0280*/  ISETP.EQ.AND P2, PT, R16.reuse, 0x8, PT ;  /* 0x000000081000780c */ /* 0x040fe20003f42270 */
[----:B------:R-:W-:Y:S01]  /*0290*/  UIADD3.X UR11, UPT, UPT, URZ, UR11, URZ, UP1, !UPT ;  /* 0x0000000bff0b7290 */ /* 0x000fe20008ffe4ff */
[C---:B------:R-:W-:Y:S02]  /*02a0*/  ISETP.EQ.AND P3, PT, R16.reuse, 0xc, PT ;  /* 0x0000000c1000780c */ /* 0x040fe40003f62270 */
[----:B------:R-:W-:-:S02]  /*02b0*/  ISETP.EQ.AND P4, PT, R16, 0x10, PT ;  /* 0x000000101000780c */ /* 0x000fc40003f82270 */
[C---:B------:R-:W-:Y:S01]  /*02c0*/  ISETP.EQ.AND P5, PT, R16.reuse, 0x14, PT ;  /* 0x000000141000780c */ /* 0x040fe20003fa2270 */
[----:B------:R-:W-:Y:S02]  /*02d0*/  VIADD R16, R16, 0x4 ;  /* 0x0000000410107836 */ /* 0x000fe40000000000 */
[----:B--2---:R-:W-:-:S03]  /*02e0*/  IMAD.WIDE.U32 R6, R7, R0, RZ ;  /* 0x0000000007067225 */ /* 0x004fc600078e00ff */
[----:B------:R-:W-:-:S04]  /*02f0*/  IADD3 R5, P6, PT, R6, R11, RZ ;  /* 0x0000000b06057210 */ /* 0x000fc80007fde0ff */
[----:B------:R-:W-:Y:S01]  /*0300*/  IADD3.X R11, PT, PT, R7, UR5, RZ, P6, !PT ;  /* 0x00000005070b7c10 */ /* 0x000fe2000b7fe4ff */
[--C-:B------:R-:W-:Y:S02]  /*0310*/  @P0 IMAD.MOV.U32 R4, RZ, RZ, R5.reuse ;  /* 0x000000ffff040224 */ /* 0x100fe400078e0005 */
[--C-:B------:R-:W-:Y:S02]  /*0320*/  @P1 IMAD.MOV.U32 R15, RZ, RZ, R5.reuse ;  /* 0x000000ffff0f1224 */ /* 0x100fe400078e0005 */
[--C-:B------:R-:W-:Y:S02]  /*0330*/  @P2 IMAD.MOV.U32 R14, RZ, RZ, R5.reuse ;  /* 0x000000ffff0e2224 */ /* 0x100fe400078e0005 */
[--C-:B------:R-:W-:Y:S02]  /*0340*/  @P3 IMAD.MOV.U32 R13, RZ, RZ, R5.reuse ;  /* 0x000000ffff0d3224 */ /* 0x100fe400078e0005 */
[--C-:B------:R-:W-:Y:S02]  /*0350*/  @P4 IMAD.MOV.U32 R12, RZ, RZ, R5.reuse ;  /* 0x000000ffff0c4224 */ /* 0x100fe400078e0005 */
[----:B------:R-:W-:Y:S01]  /*0360*/  @P5 IMAD.MOV.U32 R10, RZ, RZ, R5 ;  /* 0x000000ffff0a5224 */ /* 0x000fe200078e0005 */
[----:B------:R-:W-:Y:S06]  /*0370*/  BRA.U UP0, `(.L_x_2) ;  /* 0xfffffffd00a07547 */ /* 0x000fec000b83ffff */
[----:B------:R-:W-:Y:S01]  /*0380*/  SHF.R.U32.HI R2, RZ, 0x17, R2 ;  /* 0x00000017ff027819 */ /* 0x000fe20000011602 */
[----:B------:R-:W-:Y:S04]  /*0390*/  BSSY.RECONVERGENT B1, `(.L_x_3) ;  /* 0x0000026000017945 */ /* 0x000fe80003800200 */
[C---:B------:R-:W-:Y:S01]  /*03a0*/  VIADD R0, R2.reuse, 0xffffff80 ;  /* 0xffffff8002007836 */ /* 0x040fe20000000000 */
[----:B------:R-:W-:-:S04]  /*03b0*/  LOP3.LUT P6, R2, R2, 0x1f, RZ, 0xc0, !PT ;  /* 0x0000001f02027812 */ /* 0x000fc800078cc0ff */
[----:B------:R-:W-:-:S05]  /*03c0*/  SHF.R.U32.HI R0, RZ, 0x5, R0 ;  /* 0x00000005ff007819 */ /* 0x000fca0000011600 */
[----:B------:R-:W-:-:S05]  /*03d0*/  IMAD.U32 R7, R0, -0x4, RZ ;  /* 0xfffffffc00077824 */ /* 0x000fca00078e00ff */
[C---:B------:R-:W-:Y:S02]  /*03e0*/  ISETP.EQ.AND P3, PT, R7.reuse, -0x18, PT ;  /* 0xffffffe80700780c */ /* 0x040fe40003f62270 */
[C---:B------:R-:W-:Y:S02]  /*03f0*/  ISETP.EQ.AND P4, PT, R7.reuse, -0x14, PT ;  /* 0xffffffec0700780c */ /* 0x040fe40003f82270 */
[C---:B------:R-:W-:Y:S02]  /*0400*/  ISETP.EQ.AND P2, PT, R7.reuse, -0x10, PT ;  /* 0xfffffff00700780c */ /* 0x040fe40003f42270 */
[C---:B------:R-:W-:Y:S02]  /*0410*/  ISETP.EQ.AND P1, PT, R7.reuse, -0xc, PT ;  /* 0xfffffff40700780c */ /* 0x040fe40003f22270 */
[C---:B------:R-:W-:Y:S02]  /*0420*/  ISETP.EQ.AND P0, PT, R7.reuse, -0x8, PT ;  /* 0xfffffff80700780c */ /* 0x040fe40003f02270 */
[----:B------:R-:W-:-:S03]  /*0430*/  ISETP.EQ.AND P5, PT, R7, RZ, PT ;  /* 0x000000ff0700720c */ /* 0x000fc60003fa2270 */
[--C-:B------:R-:W-:Y:S01]  /*0440*/  @P3 IMAD.MOV.U32 R0, RZ, RZ, R4.reuse ;  /* 0x000000ffff003224 */ /* 0x100fe200078e0004 */
[C---:B------:R-:W-:Y:S01]  /*0450*/  ISETP.EQ.AND P3, PT, R7.reuse, -0x4, PT ;  /* 0xfffffffc0700780c */ /* 0x040fe20003f62270 */
[----:B------:R-:W-:Y:S02]  /*0460*/  @P4 IMAD.MOV.U32 R5, RZ, RZ, R4 ;  /* 0x000000ffff054224 */ /* 0x000fe400078e0004 */
[--C-:B------:R-:W-:Y:S01]  /*0470*/  @P4 IMAD.MOV.U32 R0, RZ, RZ, R15.reuse ;  /* 0x000000ffff004224 */ /* 0x100fe200078e000f */
[----:B------:R-:W-:Y:S01]  /*0480*/  ISETP.EQ.AND P4, PT, R7, 0x4, PT ;  /* 0x000000040700780c */ /* 0x000fe20003f82270 */
[----:B------:R-:W-:Y:S02]  /*0490*/  @P2 IMAD.MOV.U32 R5, RZ, RZ, R15 ;  /* 0x000000ffff052224 */ /* 0x000fe400078e000f */
[--C-:B------:R-:W-:Y:S02]  /*04a0*/  @P2 IMAD.MOV.U32 R0, RZ, RZ, R14.reuse ;  /* 0x000000ffff002224 */ /* 0x100fe400078e000e */
[----:B------:R-:W-:-:S02]  /*04b0*/  @P1 IMAD.MOV.U32 R5, RZ, RZ, R14 ;  /* 0x000000ffff051224 */ /* 0x000fc400078e000e */
[--C-:B------:R-:W-:Y:S02]  /*04c0*/  @P1 IMAD.MOV.U32 R0, RZ, RZ, R13.reuse ;  /* 0x000000ffff001224 */ /* 0x100fe400078e000d */
[----:B------:R-:W-:Y:S02]  /*04d0*/  @P0 IMAD.MOV.U32 R5, RZ, RZ, R13 ;  /* 0x000000ffff050224 */ /* 0x000fe400078e000d */
[--C-:B------:R-:W-:Y:S01]  /*04e0*/  @P0 IMAD.MOV.U32 R0, RZ, RZ, R12.reuse ;  /* 0x000000ffff000224 */ /* 0x100fe200078e000c */
[----:B------:R-:W-:Y:S01]  /*04f0*/  @P3 MOV R0, R10 ;  /* 0x0000000a00003202 */ /* 0x000fe20000000f00 */
[----:B------:R-:W-:Y:S02]  /*0500*/  @P3 IMAD.MOV.U32 R5, RZ, RZ, R12 ;  /* 0x000000ffff053224 */ /* 0x000fe400078e000c */
[----:B------:R-:W-:Y:S02]  /*0510*/  @P5 IMAD.MOV.U32 R5, RZ, RZ, R10 ;  /* 0x000000ffff055224 */ /* 0x000fe400078e000a */
[----:B------:R-:W-:-:S02]  /*0520*/  @P5 IMAD.MOV.U32 R0, RZ, RZ, R11 ;  /* 0x000000ffff005224 */ /* 0x000fc400078e000b */
[----:B------:R-:W-:Y:S01]  /*0530*/  @P4 IMAD.MOV.U32 R5, RZ, RZ, R11 ;  /* 0x000000ffff054224 */ /* 0x000fe200078e000b */
[----:B------:R-:W-:Y:S06]  /*0540*/  @!P6 BRA `(.L_x_4) ;  /* 0x000000000028e947 */ /* 0x000fec0003800000 */
[----:B------:R-:W-:Y:S01]  /*0550*/  @P2 IMAD.MOV.U32 R6, RZ, RZ, R4 ;  /* 0x000000ffff062224 */ /* 0x000fe200078e0004 */
[----:B------:R-:W-:Y:S01]  /*0560*/  SHF.L.W.U32.HI R0, R5, R2, R0 ;  /* 0x0000000205007219 */ /* 0x000fe20000010e00 */
[----:B------:R-:W-:Y:S02]  /*0570*/  @P1 IMAD.MOV.U32 R6, RZ, RZ, R15 ;  /* 0x000000ffff061224 */ /* 0x000fe400078e000f */
[----:B------:R-:W-:Y:S01]  /*0580*/  @P0 IMAD.MOV.U32 R6, RZ, RZ, R14 ;  /* 0x000000ffff060224 */ /* 0x000fe200078e000e */
[----:B------:R-:W-:Y:S01]  /*0590*/  ISETP.EQ.AND P0, PT, R7, 0x8, PT ;  /* 0x000000080700780c */ /* 0x000fe20003f02270 */
[----:B------:R-:W-:Y:S02]  /*05a0*/  @P3 IMAD.MOV.U32 R6, RZ, RZ, R13 ;  /* 0x000000ffff063224 */ /* 0x000fe400078e000d */
[----:B------:R-:W-:Y:S02]  /*05b0*/  @P5 IMAD.MOV.U32 R6, RZ, RZ, R12 ;  /* 0x000000ffff065224 */ /* 0x000fe400078e000c */
[----:B------:R-:W-:-:S08]  /*05c0*/  @P4 IMAD.MOV.U32 R6, RZ, RZ, R10 ;  /* 0x000000ffff064224 */ /* 0x000fd000078e000a */
[----:B------:R-:W-:-:S05]  /*05d0*/  @P0 IMAD.MOV.U32 R6, RZ, RZ, R11 ;  /* 0x000000ffff060224 */ /* 0x000fca00078e000b */
[----:B------:R-:W-:-:S07]  /*05e0*/  SHF.L.W.U32.HI R5, R6, R2, R5 ;  /* 0x0000000206057219 */ /* 0x000fce0000010e05 */
.L_x_4:
[----:B------:R-:W-:Y:S05]  /*05f0*/  BSYNC.RECONVERGENT B1 ;  /* 0x0000000000017941 */ /* 0x000fea0003800200 */
.L_x_3:
[C-C-:B------:R-:W-:Y:S01]  /*0600*/  SHF.L.W.U32.HI R11, R5.reuse, 0x2, R0.reuse ;  /* 0x00000002050b7819 */ /* 0x140fe20000010e00 */
[----:B------:R-:W-:Y:S01]  /*0610*/  IMAD.SHL.U32 R5, R5, 0x4, RZ ;  /* 0x0000000405057824 */ /* 0x000fe200078e00ff */
[----:B------:R-:W-:Y:S01]  /*0620*/  UMOV UR4, 0x54442d19 ;  /* 0x54442d1900047882 */ /* 0x000fe20000000000 */
[----:B------:R-:W-:Y:S01]  /*0630*/  UMOV UR5, 0x3bf921fb ;  /* 0x3bf921fb00057882 */ /* 0x000fe20000000000 */
[----:B------:R-:W-:Y:S02]  /*0640*/  SHF.R.S32.HI R2, RZ, 0x1f, R11 ;  /* 0x0000001fff027819 */ /* 0x000fe4000001140b */
[----:B------:R-:W-:Y:S02]  /*0650*/  SHF.R.U32.HI R0, RZ, 0x1e, R0 ;  /* 0x0000001eff007819 */ /* 0x000fe40000011600 */
[C---:B------:R-:W-:Y:S02]  /*0660*/  LOP3.LUT R8, R2.reuse, R5, RZ, 0x3c, !PT ;  /* 0x0000000502087212 */ /* 0x040fe400078e3cff */
[----:B------:R-:W-:-:S02]  /*0670*/  LOP3.LUT R9, R2, R11, RZ, 0x3c, !PT ;  /* 0x0000000b02097212 */ /* 0x000fc400078e3cff */
[C---:B------:R-:W-:Y:S02]  /*0680*/  ISETP.GE.AND P0, PT, R11.reuse, RZ, PT ;  /* 0x000000ff0b00720c */ /* 0x040fe40003f06270 */
[----:B------:R-:W0:Y:S01]  /*0690*/  I2F.F64.S64 R6, R8 ;  /* 0x0000000800067312 */ /* 0x000e220000301c00 */
[----:B------:R-:W-:Y:S01]  /*06a0*/  LEA.HI R5, R11, R0, RZ, 0x1 ;  /* 0x000000000b057211 */ /* 0x000fe200078f08ff */
[----:B0-----:R-:W-:-:S10]  /*06b0*/  DMUL R6, R6, UR4 ;  /* 0x0000000406067c28 */ /* 0x001fd40008000000 */
[----:B------:R-:W0:Y:S02]  /*06c0*/  F2F.F32.F64 R6, R6 ;  /* 0x0000000600067310 */ /* 0x000e240000301000 */
[----:B0-----:R-:W-:-:S07]  /*06d0*/  FSEL R0, -R6, R6, !P0 ;  /* 0x0000000606007208 */ /* 0x001fce0004000100 */
.L_x_1:
[----:B------:R-:W-:Y:S05]  /*06e0*/  BSYNC.RECONVERGENT B0 ;  /* 0x0000000000007941 */ /* 0x000fea0003800200 */
.L_x_0:
[----:B------:R-:W0:Y:S01]  /*06f0*/  I2F.F64.U16 R2, R3.H1 ;  /* 0x1000000300027312 */ /* 0x000e220000101800 */
[----:B------:R-:W-:Y:S01]  /*0700*/  BSSY.RECONVERGENT B0, `(.L_x_5) ;  /* 0x0000064000007945 */ /* 0x000fe20003800200 */
        /* <DEDUP_REMOVED lines=9> */
[----:B------:R-:W-:Y:S06]  /*07a0*/  @!P0 BRA `(.L_x_6) ;  /* 0x0000000400648947 */ /* 0x000fec0003800000 */
        /* <DEDUP_REMOVED lines=11> */
.L_x_7:
        /* <DEDUP_REMOVED lines=17> */
[--C-:B------:R-:W-:Y:S01]  /*0970*/  @P0 IMAD.MOV.U32 R4, RZ, RZ, R2.reuse ;  /* 0x000000ffff040224 */ /* 0x100fe200078e0002 */
[----:B------:R-:W-:Y:S01]  /*0980*/  @P3 MOV R13, R2 ;  /* 0x00000002000d3202 */ /* 0x000fe20000000f00 */
        /* <DEDUP_REMOVED lines=20> */
[----:B------:R-:W-:Y:S01]  /*0ad0*/  @P4 IMAD.MOV.U32 R2, RZ, RZ, R15 ;  /* 0x000000ffff024224 */ /* 0x000fe200078e000f */
[----:B------:R-:W-:Y:S01]  /*0ae0*/  ISETP.EQ.AND P4, PT, R6, 0x4, PT ;  /* 0x000000040600780c */ /* 0x000fe20003f82270 */
[----:B------:R-:W-:Y:S02]  /*0af0*/  @P2 IMAD.MOV.U32 R2, RZ, RZ, R14 ;  /* 0x000000ffff022224 */ /* 0x000fe400078e000e */
[----:B------:R-:W-:Y:S02]  /*0b00*/  @P1 IMAD.MOV.U32 R2, RZ, RZ, R13 ;  /* 0x000000ffff021224 */ /* 0x000fe400078e000d */
[----:B------:R-:W-:-:S02]  /*0b10*/  @P0 IMAD.MOV.U32 R2, RZ, RZ, R12 ;  /* 0x000000ffff020224 */ /* 0x000fc400078e000c */
[----:B------:R-:W-:Y:S02]  /*0b20*/  @P2 IMAD.MOV.U32 R3, RZ, RZ, R15 ;  /* 0x000000ffff032224 */ /* 0x000fe400078e000f */
[----:B------:R-:W-:Y:S02]  /*0b30*/  @P3 IMAD.MOV.U32 R2, RZ, RZ, R10 ;  /* 0x000000ffff023224 */ /* 0x000fe400078e000a */
[----:B------:R-:W-:Y:S02]  /*0b40*/  @P1 IMAD.MOV.U32 R3, RZ, RZ, R14 ;  /* 0x000000ffff031224 */ /* 0x000fe400078e000e */
[----:B------:R-:W-:Y:S02]  /*0b50*/  @P5 IMAD.MOV.U32 R2, RZ, RZ, R17 ;  /* 0x000000ffff025224 */ /* 0x000fe400078e0011 */
[----:B------:R-:W-:Y:S02]  /*0b60*/  @P0 IMAD.MOV.U32 R3, RZ, RZ, R13 ;  /* 0x000000ffff030224 */ /* 0x000fe400078e000d */
[----:B------:R-:W-:-:S02]  /*0b70*/  @P3 IMAD.MOV.U32 R3, RZ, RZ, R12 ;  /* 0x000000ffff033224 */ /* 0x000fc400078e000c */
[----:B------:R-:W-:Y:S02]  /*0b80*/  @P5 IMAD.MOV.U32 R3, RZ, RZ, R10 ;  /* 0x000000ffff035224 */ /* 0x000fe400078e000a */
[----:B------:R-:W-:Y:S02]  /*0b90*/  @P4 IMAD.MOV.U32 R3, RZ, RZ, R17 ;  /* 0x000000ffff034224 */ /* 0x000fe400078e0011 */
[----:B------:R-:W-:Y:S01]  /*0ba0*/  IMAD.MOV.U32 R11, RZ, RZ, R2 ;  /* 0x000000ffff0b7224 */ /* 0x000fe200078e0002 */
[----:B------:R-:W-:Y:S06]  /*0bb0*/  @!P6 BRA `(.L_x_9) ;  /* 0x000000000024e947 */ /* 0x000fec0003800000 */
[----:B------:R-:W-:Y:S01]  /*0bc0*/  @P1 MOV R4, R15 ;  /* 0x0000000f00041202 */ /* 0x000fe20000000f00 */
[----:B------:R-:W-:Y:S01]  /*0bd0*/  @P0 IMAD.MOV.U32 R4, RZ, RZ, R14 ;  /* 0x000000ffff040224 */ /* 0x000fe200078e000e */
[----:B------:R-:W-:Y:S01]  /*0be0*/  ISETP.EQ.AND P0, PT, R6, 0x8, PT ;  /* 0x000000080600780c */ /* 0x000fe20003f02270 */
[----:B------:R-:W-:Y:S01]  /*0bf0*/  @P3 IMAD.MOV.U32 R4, RZ, RZ, R13 ;  /* 0x000000ffff043224 */ /* 0x000fe200078e000d */
[----:B------:R-:W-:Y:S01]  /*0c00*/  SHF.L.W.U32.HI R11, R3, R8, R11 ;  /* 0x00000008030b7219 */ /* 0x000fe20000010e0b */
[----:B------:R-:W-:Y:S02]  /*0c10*/  @P5 IMAD.MOV.U32 R4, RZ, RZ, R12 ;  /* 0x000000ffff045224 */ /* 0x000fe400078e000c */
[----:B------:R-:W-:-:S08]  /*0c20*/  @P4 IMAD.MOV.U32 R4, RZ, RZ, R10 ;  /* 0x000000ffff044224 */ /* 0x000fd000078e000a */
[----:B------:R-:W-:-:S05]  /*0c30*/  @P0 IMAD.MOV.U32 R4, RZ, RZ, R17 ;  /* 0x000000ffff040224 */ /* 0x000fca00078e0011 */
[----:B------:R-:W-:-:S07]  /*0c40*/  SHF.L.W.U32.HI R3, R4, R8, R3 ;  /* 0x0000000804037219 */ /* 0x000fce0000010e03 */
.L_x_9:
[----:B------:R-:W-:Y:S05]  /*0c50*/  BSYNC.RECONVERGENT B1 ;  /* 0x0000000000017941 */ /* 0x000fea0003800200 */
.L_x_8:
[C---:B------:R-:W-:Y:S01]  /*0c60*/  SHF.L.W.U32.HI R16, R3.reuse, 0x2, R11 ;  /* 0x0000000203107819 */ /* 0x040fe20000010e0b */
[----:B------:R-:W-:Y:S01]  /*0c70*/  IMAD.SHL.U32 R3, R3, 0x4, RZ ;  /* 0x0000000403037824 */ /* 0x000fe200078e00ff */
[----:B------:R-:W-:Y:S01]  /*0c80*/  UMOV UR4, 0x54442d19 ;  /* 0x54442d1900047882 */ /* 0x000fe20000000000 */
[----:B------:R-:W-:Y:S01]  /*0c90*/  UMOV UR5, 0x3bf921fb ;  /* 0x3bf921fb00057882 */ /* 0x000fe20000000000 */
[----:B------:R-:W-:Y:S02]  /*0ca0*/  SHF.R.S32.HI R2, RZ, 0x1f, R16 ;  /* 0x0000001fff027819 */ /* 0x000fe40000011410 */
[----:B------:R-:W-:Y:S02]  /*0cb0*/  ISETP.GE.AND P0, PT, R16, RZ, PT ;  /* 0x000000ff1000720c */ /* 0x000fe40003f06270 */
[C---:B------:R-:W-:Y:S02]  /*0cc0*/  LOP3.LUT R8, R2.reuse, R3, RZ, 0x3c, !PT ;  /* 0x0000000302087212 */ /* 0x040fe400078e3cff */
[----:B------:R-:W-:-:S02]  /*0cd0*/  LOP3.LUT R9, R2, R16, RZ, 0x3c, !PT ;  /* 0x0000001002097212 */ /* 0x000fc400078e3cff */
[----:B------:R-:W-:Y:S02]  /*0ce0*/  SHF.R.U32.HI R11, RZ, 0x1e, R11 ;  /* 0x0000001eff0b7819 */ /* 0x000fe4000001160b */
[----:B------:R-:W0:Y:S02]  /*0cf0*/  I2F.F64.S64 R2, R8 ;  /* 0x0000000800027312 */ /* 0x000e240000301c00 */
[----:B------:R-:W-:Y:S01]  /*0d00*/  LEA.HI R16, R16, R11, RZ, 0x1 ;  /* 0x0000000b10107211 */ /* 0x000fe200078f08ff */
[----:B0-----:R-:W-:-:S10]  /*0d10*/  DMUL R6, R2, UR4 ;  /* 0x0000000402067c28 */ /* 0x001fd40008000000 */
[----:B------:R-:W0:Y:S02]  /*0d20*/  F2F.F32.F64 R6, R6 ;  /* 0x0000000600067310 */ /* 0x000e240000301000 */
[----:B0-----:R-:W-:-:S07]  /*0d30*/  FSEL R2, -R6, R6, !P0 ;  /* 0x0000000606027208 */ /* 0x001fce0004000100 */
.L_x_6:
[----:B------:R-:W-:Y:S05]  /*0d40*/  BSYNC.RECONVERGENT B0 ;  /* 0x0000000000007941 */ /* 0x000fea0003800200 */
.L_x_5:
[-C--:B------:R-:W-:Y:S01]  /*0d50*/  FMUL R3, R0, R0.reuse ;  /* 0x0000000000037220 */ /* 0x080fe20000400000 */
[----:B------:R-:W-:Y:S01]  /*0d60*/  IMAD.MOV.U32 R12, RZ, RZ, 0x394d4153 ;  /* 0x394d4153ff0c7424 */ /* 0x000fe200078e00ff */
[----:B------:R-:W-:Y:S01]  /*0d70*/  LOP3.LUT R9, R16, 0x1, RZ, 0xc0, !PT ;  /* 0x0000000110097812 */ /* 0x000fe200078ec0ff */
[----:B------:R-:W-:Y:S02]  /*0d80*/  IMAD.MOV.U32 R10, RZ, RZ, 0x37cbac00 ;  /* 0x37cbac00ff0a7424 */ /* 0x000fe400078e00ff */
[C---:B------:R-:W-:Y:S01]  /*0d90*/  FFMA R8, R3.reuse, R0, RZ ;  /* 0x0000000003087223 */ /* 0x040fe200000000ff */
[----:B------:R-:W-:Y:S01]  /*0da0*/  FFMA R6, R3, -R12, 0.0083327032625675201416 ;  /* 0x3c0885e403067423 */ /* 0x000fe2000000080c */
[----:B------:R-:W-:Y:S01]  /*0db0*/  ISETP.NE.U32.AND P1, PT, R9, 0x1, PT ;  /* 0x000000010900780c */ /* 0x000fe20003f25070 */
[C---:B------:R-:W-:Y:S01]  /*0dc0*/  FFMA R4, R3.reuse, R10, -0.0013887860113754868507 ;  /* 0xbab607ed03047423 */ /* 0x040fe2000000000a */
[----:B------:R-:W-:Y:S01]  /*0dd0*/  FMUL R9, R2, R2 ;  /* 0x0000000202097220 */ /* 0x000fe20000400000 */
[----:B------:R-:W-:Y:S01]  /*0de0*/  FFMA R7, R3, R6, -0.16666662693023681641 ;  /* 0xbe2aaaa803077423 */ /* 0x000fe20000000006 */
[----:B------:R-:W-:Y:S01]  /*0df0*/  LOP3.LUT P2, RZ, R5, 0x2, RZ, 0xc0, !PT ;  /* 0x0000000205ff7812 */ /* 0x000fe2000784c0ff */
[----:B------:R-:W-:Y:S01]  /*0e00*/  FFMA R4, R3, R4, 0.041666727513074874878 ;  /* 0x3d2aaabb03047423 */ /* 0x000fe20000000004 */
[----:B------:R-:W-:Y:S01]  /*0e10*/  FFMA R6, R9, -R12, 0.0083327032625675201416 ;  /* 0x3c0885e409067423 */ /* 0x000fe2000000080c */
[----:B------:R-:W-:Y:S01]  /*0e20*/  FFMA R7, R7, R8, R0 ;  /* 0x0000000807077223 */ /* 0x000fe20000000000 */
[----:B------:R-:W-:Y:S01]  /*0e30*/  FFMA R0, R9, R10, -0.0013887860113754868507 ;  /* 0xbab607ed09007423 */ /* 0x000fe2000000000a */
[----:B------:R-:W-:Y:S01]  /*0e40*/  FFMA R4, R3, R4, -0.4999999701976776123 ;  /* 0xbeffffff03047423 */ /* 0x000fe20000000004 */
[C---:B------:R-:W-:Y:S01]  /*0e50*/  LOP3.LUT R10, R5.reuse, 0x1, RZ, 0xc0, !PT ;  /* 0x00000001050a7812 */ /* 0x040fe200078ec0ff */
[----:B------:R-:W-:-:S02]  /*0e60*/  VIADD R8, R5, 0x1 ;  /* 0x0000000105087836 */ /* 0x000fc40000000000 */
[----:B------:R-:W-:Y:S01]  /*0e70*/  FFMA R0, R9, R0, 0.041666727513074874878 ;  /* 0x3d2aaabb09007423 */ /* 0x000fe20000000000 */
[----:B------:R-:W-:Y:S01]  /*0e80*/  FFMA R4, R3, R4, 1 ;  /* 0x3f80000003047423 */ /* 0x000fe20000000004 */
[----:B------:R-:W-:Y:S01]  /*0e90*/  ISETP.NE.U32.AND P0, PT, R10, 0x1, PT ;  /* 0x000000010a00780c */ /* 0x000fe20003f05070 */
[C---:B------:R-:W-:Y:S01]  /*0ea0*/  FFMA R3, R9.reuse, R2, RZ ;  /* 0x0000000209037223 */ /* 0x040fe200000000ff */
[C---:B------:R-:W-:Y:S01]  /*0eb0*/  FFMA R5, R9.reuse, R6, -0.16666662693023681641 ;  /* 0xbe2aaaa809057423 */ /* 0x040fe20000000006 */
[----:B------:R-:W-:Y:S01]  /*0ec0*/  FFMA R6, R9, R0, -0.4999999701976776123 ;  /* 0xbeffffff09067423 */ /* 0x000fe20000000000 */
[----:B------:R-:W-:Y:S01]  /*0ed0*/  FSEL R0, R4, R7, !P0 ;  /* 0x0000000704007208 */ /* 0x000fe20004000000 */
[----:B------:R-:W-:Y:S01]  /*0ee0*/  UMOV UR4, 0x36c8d8bb ;  /* 0x36c8d8bb00047882 */ /* 0x000fe20000000000 */
[----:B------:R-:W-:Y:S01]  /*0ef0*/  FFMA R2, R3, R5, R2 ;  /* 0x0000000503027223 */ /* 0x000fe20000000002 */
[----:B------:R-:W-:Y:S01]  /*0f00*/  FFMA R9, R9, R6, 1 ;  /* 0x3f80000009097423 */ /* 0x000fe20000000006 */
[----:B------:R-:W-:Y:S01]  /*0f10*/  VIADD R3, R16, 0x1 ;  /* 0x0000000110037836 */ /* 0x000fe20000000000 */
[----:B------:R-:W-:Y:S01]  /*0f20*/  LOP3.LUT P3, RZ, R8, 0x2, RZ, 0xc0, !PT ;  /* 0x0000000208ff7812 */ /* 0x000fe2000786c0ff */
[----:B------:R-:W-:Y:S01]  /*0f30*/  UMOV UR5, 0x3fd3c6ef ;  /* 0x3fd3c6ef00057882 */ /* 0x000fe20000000000 */
[----:B------:R-:W-:Y:S01]  /*0f40*/  FSEL R4, R7, R4, !P0 ;  /* 0x0000000407047208 */ /* 0x000fe20004000000 */
[----:B------:R-:W0:Y:S01]  /*0f50*/  LDCU.64 UR10, c[0x4][URZ] ;  /* 0x01000000ff0a77ac */ /* 0x000e220008000a00 */
[----:B------:R-:W-:-:S02]  /*0f60*/  FSEL R6, R0, -R0, !P2 ;  /* 0x8000000000067208 */ /* 0x000fc40005000000 */
[----:B------:R-:W-:Y:S01]  /*0f70*/  LOP3.LUT P2, RZ, R3, 0x2, RZ, 0xc0, !PT ;  /* 0x0000000203ff7812 */ /* 0x000fe2000784c0ff */
[----:B------:R-:W-:Y:S01]  /*0f80*/  UMOV UR14, 0x1cdb4f69 ;  /* 0x1cdb4f69000e7882 */ /* 0x000fe20000000000 */
[----:B------:R-:W-:Y:S01]  /*0f90*/  FSEL R0, R2, R9, !P1 ;  /* 0x0000000902007208 */ /* 0x000fe20004800000 */
[----:B------:R-:W-:Y:S01]  /*0fa0*/  FMUL R6, R6, 800 ;  /* 0x4448000006067820 */ /* 0x000fe20000400000 */
[----:B------:R-:W-:Y:S01]  /*0fb0*/  FSEL R5, R4, -R4, !P3 ;  /* 0x8000000404057208 */ /* 0x000fe20005800000 */
[----:B------:R-:W-:Y:S01]  /*0fc0*/  UMOV UR15, 0x3fe1b06d ;  /* 0x3fe1b06d000f7882 */ /* 0x000fe20000000000 */
[----:B------:R-:W-:Y:S01]  /*0fd0*/  LOP3.LUT P0, RZ, R16, 0x2, RZ, 0xc0, !PT ;  /* 0x0000000210ff7812 */ /* 0x000fe2000780c0ff */
[----:B------:R-:W1:Y:S01]  /*0fe0*/  LDCU.64 UR16, c[0x0][0x388] ;  /* 0x00007100ff1077ac */ /* 0x000e620008000a00 */
[----:B------:R-:W-:Y:S01]  /*0ff0*/  FSEL R2, R9, R2, !P1 ;  /* 0x0000000209027208 */ /* 0x000fe20004800000 */
[----:B------:R-:W-:Y:S01]  /*1000*/  FFMA R3, R5, 800, R6 ;  /* 0x4448000005037823 */ /* 0x000fe20000000006 */
[----:B------:R-:W-:-:S02]  /*1010*/  FSEL R0, R0, -R0, !P2 ;  /* 0x8000000000007208 */ /* 0x000fc40005000000 */
[----:B------:R-:W-:-:S03]  /*1020*/  FSEL R8, R2, -R2, !P0 ;  /* 0x8000000202087208 */ /* 0x000fc60004000000 */
[----:B------:R-:W-:-:S04]  /*1030*/  FFMA R3, R0, 800, R3 ;  /* 0x4448000000037823 */ /* 0x000fc80000000003 */
[----:B------:R-:W-:-:S04]  /*1040*/  FFMA R4, R8, 800, R3 ;  /* 0x4448000008047823 */ /* 0x000fc80000000003 */
[----:B------:R-:W2:Y:S02]  /*1050*/  F2F.F64.F32 R2, R4 ;  /* 0x0000000400027310 */ /* 0x000ea40000201800 */
[----:B--2---:R-:W-:Y:S01]  /*1060*/  DMUL R2, R2, UR4 ;  /* 0x0000000402027c28 */ /* 0x004fe20008000000 */
[----:B------:R-:W-:Y:S01]  /*1070*/  UMOV UR4, 0x1cdb4f69 ;  /* 0x1cdb4f6900047882 */ /* 0x000fe20000000000 */
[----:B------:R-:W-:-:S08]  /*1080*/  UMOV UR5, 0x3fc1b06d ;  /* 0x3fc1b06d00057882 */ /* 0x000fd00000000000 */
[----:B------:R-:W2:Y:S02]  /*1090*/  F2F.F32.F64 R3, R2 ;  /* 0x0000000200037310 */ /* 0x000ea40000301000 */
[--C-:B--2---:R-:W-:Y:S01]  /*10a0*/  FFMA R7, R5, 800, R3.reuse ;  /* 0x4448000005077823 */ /* 0x104fe20000000003 */
[--C-:B------:R-:W-:Y:S01]  /*10b0*/  FADD R9, R6, R3.reuse ;  /* 0x0000000306097221 */ /* 0x100fe20000000000 */
[--C-:B------:R-:W-:Y:S01]  /*10c0*/  FFMA R10, R0, 800, R3.reuse ;  /* 0x44480000000a7823 */ /* 0x100fe20000000003 */
[----:B------:R-:W-:-:S03]  /*10d0*/  FFMA R11, R8, 800, R3 ;  /* 0x44480000080b7823 */ /* 0x000fc60000000003 */
[----:B------:R-:W2:Y:S08]  /*10e0*/  F2I.TRUNC.NTZ R12, R7 ;  /* 0x00000007000c7305 */ /* 0x000eb0000020f100 */
[----:B------:R-:W3:Y:S01]  /*10f0*/  F2I.TRUNC.NTZ R13, R9 ;  /* 0x00000009000d7305 */ /* 0x000ee2000020f100 */
[----:B--2---:R-:W-:-:S07]  /*1100*/  I2FP.F32.S32 R4, R12 ;  /* 0x0000000c00047245 */ /* 0x004fce0000201400 */
[----:B------:R-:W2:Y:S01]  /*1110*/  F2I.TRUNC.NTZ R16, R10 ;  /* 0x0000000a00107305 */ /* 0x000ea2000020f100 */
[----:B------:R-:W-:Y:S02]  /*1120*/  FSETP.GE.AND P0, PT, R7, R4, PT ;  /* 0x000000040700720b */ /* 0x000fe40003f06000 */
[----:B---3--:R-:W-:-:S05]  /*1130*/  I2FP.F32.S32 R14, R13 ;  /* 0x0000000d000e7245 */ /* 0x008fca0000201400 */
[----:B------:R-:W3:Y:S01]  /*1140*/  F2I.TRUNC.NTZ R17, R11 ;  /* 0x0000000b00117305 */ /* 0x000ee2000020f100 */
[----:B------:R-:W-:Y:S02]  /*1150*/  FSETP.GE.AND P1, PT, R9, R14, PT ;  /* 0x0000000e0900720b */ /* 0x000fe40003f26000 */
[----:B--2---:R-:W-:Y:S01]  /*1160*/  I2FP.F32.S32 R3, R16 ;  /* 0x0000001000037245 */ /* 0x004fe20000201400 */
[----:B------:R-:W-:-:S03]  /*1170*/  VIADD R4, R16, 0xffffffff ;  /* 0xffffffff10047836 */ /* 0x000fc60000000000 */
[----:B------:R-:W-:Y:S01]  /*1180*/  FSETP.GE.AND P2, PT, R10, R3, PT ;  /* 0x000000030a00720b */ /* 0x000fe20003f46000 */
[----:B------:R-:W-:Y:S01]  /*1190*/  VIADD R3, R13, 0xffffffff ;  /* 0xffffffff0d037836 */ /* 0x000fe20000000000 */
[----:B---3--:R-:W-:-:S05]  /*11a0*/  I2FP.F32.S32 R2, R17 ;  /* 0x0000001100027245 */ /* 0x008fca0000201400 */
[----:B------:R-:W-:Y:S02]  /*11b0*/  @P1 IMAD.MOV R3, RZ, RZ, R13 ;  /* 0x000000ffff031224 */ /* 0x000fe400078e020d */
[----:B------:R-:W-:Y:S01]  /*11c0*/  VIADD R15, R17, 0xffffffff ;  /* 0xffffffff110f7836 */ /* 0x000fe20000000000 */
[----:B------:R-:W-:Y:S01]  /*11d0*/  FSETP.GE.AND P3, PT, R11, R2, PT ;  /* 0x000000020b00720b */ /* 0x000fe20003f66000 */
[----:B------:R-:W-:Y:S01]  /*11e0*/  VIADD R2, R12, 0xffffffff ;  /* 0xffffffff0c027836 */ /* 0x000fe20000000000 */
[----:B------:R-:W-:Y:S01]  /*11f0*/  I2FP.F32.S32 R13, R3 ;  /* 0x00000003000d7245 */ /* 0x000fe20000201400 */
[----:B------:R-:W-:Y:S02]  /*1200*/  @P0 IMAD.MOV R2, RZ, RZ, R12 ;  /* 0x000000ffff020224 */ /* 0x000fe400078e020c */
[----:B------:R-:W-:-:S03]  /*1210*/  @P2 IMAD.MOV R4, RZ, RZ, R16 ;  /* 0x000000ffff042224 */ /* 0x000fc600078e0210 */
[-C--:B------:R-:W-:Y:S02]  /*1220*/  I2FP.F32.S32 R9, R2.reuse ;  /* 0x0000000200097245 */ /* 0x080fe40000201400 */
[----:B------:R-:W-:-:S03]  /*1230*/  IADD3 R10, PT, PT, R4, R2, R3 ;  /* 0x00000002040a7210 */ /* 0x000fc60007ffe003 */
[----:B------:R-:W-:Y:S01]  /*1240*/  @P3 IMAD.MOV R15, RZ, RZ, R17 ;  /* 0x000000ffff0f3224 */ /* 0x000fe200078e0211 */
[----:B------:R-:W-:-:S03]  /*1250*/  I2FP.F32.S32 R17, R4 ;  /* 0x0000000400117245 */ /* 0x000fc60000201400 */
[----:B------:R-:W-:-:S04]  /*1260*/  IMAD.IADD R7, R10, 0x1, R15 ;  /* 0x000000010a077824 */ /* 0x000fc800078e020f */
[----:B------:R-:W2:Y:S02]  /*1270*/  I2F.F64 R10, R7 ;  /* 0x00000007000a7312 */ /* 0x000ea40000201c00 */
[----:B--2---:R-:W-:-:S10]  /*1280*/  DMUL R10, R10, UR4 ;  /* 0x000000040a0a7c28 */ /* 0x004fd40008000000 */
[----:B------:R-:W2:Y:S02]  /*1290*/  F2F.F32.F64 R10, R10 ;  /* 0x0000000a000a7310 */ /* 0x000ea40000301000 */
[C---:B--2---:R-:W-:Y:S01]  /*12a0*/  FADD R12, -R10.reuse, R9 ;  /* 0x000000090a0c7221 */ /* 0x044fe20000000100 */
[C---:B------:R-:W-:Y:S01]  /*12b0*/  FADD R13, -R10.reuse, R13 ;  /* 0x0000000d0a0d7221 */ /* 0x040fe20000000100 */
[----:B------:R-:W-:Y:S01]  /*12c0*/  FADD R17, -R10, R17 ;  /* 0x000000110a117221 */ /* 0x000fe20000000100 */
[----:B------:R-:W-:Y:S01]  /*12d0*/  I2FP.F32.S32 R9, R15 ;  /* 0x0000000f00097245 */ /* 0x000fe20000201400 */
[----:B------:R-:W-:Y:S01]  /*12e0*/  FFMA R5, R5, 800, -R12 ;  /* 0x4448000005057823 */ /* 0x000fe2000000080c */
[----:B------:R-:W-:Y:S01]  /*12f0*/  FADD R6, R6, -R13 ;  /* 0x8000000d06067221 */ /* 0x000fe20000000000 */
[----:B------:R-:W-:Y:S02]  /*1300*/  FFMA R7, R0, 800, -R17 ;  /* 0x4448000000077823 */ /* 0x000fe40000000811 */
[----:B------:R-:W-:-:S02]  /*1310*/  FADD R9, -R10, R9 ;  /* 0x000000090a097221 */ /* 0x000fc40000000100 */
[C---:B------:R-:W-:Y:S02]  /*1320*/  FSETP.GT.AND P0, PT, R5.reuse, R6, PT ;  /* 0x000000060500720b */ /* 0x040fe40003f04000 */
[-C--:B------:R-:W-:Y:S01]  /*1330*/  FSETP.GT.AND P1, PT, R5, R7.reuse, PT ;  /* 0x000000070500720b */ /* 0x080fe20003f24000 */
[----:B------:R-:W-:Y:S01]  /*1340*/  FFMA R8, R8, 800, -R9 ;  /* 0x4448000008087823 */ /* 0x000fe20000000809 */
[----:B------:R-:W-:Y:S02]  /*1350*/  FSETP.GT.AND P2, PT, R6, R7, PT ;  /* 0x000000070600720b */ /* 0x000fe40003f44000 */
[----:B------:R-:W-:Y:S02]  /*1360*/  SEL R9, RZ, 0x20, !P0 ;  /* 0x00000020ff097807 */ /* 0x000fe40004000000 */
[----:B------:R-:W-:Y:S02]  /*1370*/  SEL R0, RZ, 0x10, !P1 ;  /* 0x00000010ff007807 */ /* 0x000fe40004800000 */
[----:B------:R-:W-:-:S02]  /*1380*/  SEL R11, RZ, 0x8, !P2 ;  /* 0x00000008ff0b7807 */ /* 0x000fc40005000000 */
[-C--:B------:R-:W-:Y:S02]  /*1390*/  FSETP.GT.AND P0, PT, R5, R8.reuse, PT ;  /* 0x000000080500720b */ /* 0x080fe40003f04000 */
[-C--:B------:R-:W-:Y:S02]  /*13a0*/  FSETP.GT.AND P1, PT, R6, R8.reuse, PT ;  /* 0x000000080600720b */ /* 0x080fe40003f24000 */
[----:B------:R-:W-:Y:S02]  /*13b0*/  LOP3.LUT R11, R11, R9, R0, 0xfe, !PT ;  /* 0x000000090b0b7212 */ /* 0x000fe400078efe00 */
[----:B------:R-:W-:Y:S02]  /*13c0*/  FSETP.GT.AND P2, PT, R7, R8, PT ;  /* 0x000000080700720b */ /* 0x000fe40003f44000 */
[----:B------:R-:W-:Y:S02]  /*13d0*/  SEL R10, RZ, 0x4, !P0 ;  /* 0x00000004ff0a7807 */ /* 0x000fe40004000000 */
[----:B------:R-:W-:-:S02]  /*13e0*/  SEL R9, RZ, 0x2, !P1 ;  /* 0x00000002ff097807 */ /* 0x000fc40004800000 */
[----:B------:R-:W-:Y:S02]  /*13f0*/  SEL R0, RZ, 0x1, !P2 ;  /* 0x00000001ff007807 */ /* 0x000fe40005000000 */
[----:B------:R-:W-:-:S04]  /*1400*/  LOP3.LUT R9, R9, R11, R10, 0xfe, !PT ;  /* 0x0000000b09097212 */ /* 0x000fc800078efe0a */
[----:B------:R-:W-:-:S04]  /*1410*/  LOP3.LUT R0, R9, R0, RZ, 0xfc, !PT ;  /* 0x0000000009007212 */ /* 0x000fc800078efcff */
[----:B0-----:R-:W-:-:S04]  /*1420*/  LEA R10, P0, R0, UR10, 0x2 ;  /* 0x0000000a000a7c11 */ /* 0x001fc8000f8010ff */
[----:B------:R-:W-:-:S05]  /*1430*/  LEA.HI.X R11, R0, UR11, RZ, 0x2, P0 ;  /* 0x0000000b000b7c11 */ /* 0x000fca00080f14ff */
[----:B------:R-:W2:Y:S04]  /*1440*/  LDG.E.U8.CONSTANT R25, desc[UR6][R10.64] ;  /* 0x000000060a197981 */ /* 0x000ea8000c1e9100 */
[----:B------:R-:W3:Y:S04]  /*1450*/  LDG.E.U8.CONSTANT R18, desc[UR6][R10.64+0x1] ;  /* 0x000001060a127981 */ /* 0x000ee8000c1e9100 */
[----:B------:R-:W4:Y:S04]  /*1460*/  LDG.E.U8.CONSTANT R24, desc[UR6][R10.64+0x2] ;  /* 0x000002060a187981 */ /* 0x000f28000c1e9100 */
[----:B------:R0:W5:Y:S01]  /*1470*/  LDG.E.U8.CONSTANT R0, desc[UR6][R10.64+0x3] ;  /* 0x000003060a007981 */ /* 0x000162000c1e9100 */
[----:B------:R-:W-:Y:S01]  /*1480*/  FADD R13, R5, -1 ;  /* 0xbf800000050d7421 */ /* 0x000fe20000000000 */
[----:B------:R-:W-:Y:S01]  /*1490*/  FADD R19, R6, -1 ;  /* 0xbf80000006137421 */ /* 0x000fe20000000000 */
[----:B------:R-:W-:Y:S01]  /*14a0*/  FADD R23, R7, -1 ;  /* 0xbf80000007177421 */ /* 0x000fe20000000000 */
[----:B------:R-:W-:Y:S01]  /*14b0*/  UMOV UR12, 0xab48f71e ;  /* 0xab48f71e000c7882 */ /* 0x000fe20000000000 */
[----:B------:R-:W-:Y:S01]  /*14c0*/  UMOV UR13, 0x3fda88a3 ;  /* 0x3fda88a3000d7882 */ /* 0x000fe20000000000 */
[----:B------:R-:W1:Y:S01]  /*14d0*/  F2F.F64.F32 R20, R19 ;  /* 0x0000001300147310 */ /* 0x000e620000201800 */
[----:B------:R-:W-:Y:S01]  /*14e0*/  UMOV UR10, 0x1cdb4f69 ;  /* 0x1cdb4f69000a7882 */ /* 0x000fe20000000000 */
[----:B------:R-:W-:Y:S01]  /*14f0*/  UMOV UR11, 0x3fd1b06d ;  /* 0x3fd1b06d000b7882 */ /* 0x000fe20000000000 */
[----:B------:R-:W-:Y:S01]  /*1500*/  FADD R42, R8, -1 ;  /* 0xbf800000082a7421 */ /* 0x000fe20000000000 */
[----:B------:R-:W-:Y:S04]  /*1510*/  BSSY.RECONVERGENT B0, `(.L_x_10) ;  /* 0x0000085000007945 */ /* 0x000fe80003800200 */
[----:B------:R-:W0:Y:S01]  /*1520*/  F2F.F64.F32 R12, R13 ;  /* 0x0000000d000c7310 */ /* 0x000e220000201800 */
[----:B-1----:R-:W-:-:S07]  /*1530*/  DADD R20, R20, UR14 ;  /* 0x0000000e14147e29 */ /* 0x002fce0008000000 */
[----:B------:R-:W1:Y:S01]  /*1540*/  F2F.F64.F32 R22, R23 ;  /* 0x0000001700167310 */ /* 0x000e620000201800 */
[----:B0-----:R-:W-:-:S07]  /*1550*/  DADD R16, R12, UR14 ;  /* 0x0000000e0c107e29 */ /* 0x001fce0008000000 */
[----:B------:R-:W-:Y:S08]  /*1560*/  F2F.F32.F64 R10, R20 ;  /* 0x00000014000a7310 */ /* 0x000ff00000301000 */
[----:B------:R1:W-:Y:S02]  /*1570*/  F2F.F32.F64 R9, R16 ;  /* 0x0000001000097310 */ /* 0x0003e40000301000 */
[----:B-1----:R-:W-:-:S06]  /*1580*/  DADD R16, R22, UR14 ;  /* 0x0000000e16107e29 */ /* 0x002fcc0008000000 */
[----:B------:R0:W-:Y:S01]  /*1590*/  F2F.F32.F64 R11, R16 ;  /* 0x00000010000b7310 */ /* 0x0001e20000301000 */
[C---:B--2---:R-:W-:Y:S02]  /*15a0*/  ISETP.GT.U32.AND P4, PT, R25.reuse, 0x2, PT ;  /* 0x000000021900780c */ /* 0x044fe40003f84070 */
[C---:B------:R-:W-:Y:S02]  /*15b0*/  ISETP.NE.AND P0, PT, R25.reuse, RZ, PT ;  /* 0x000000ff1900720c */ /* 0x040fe40003f05270 */
[----:B------:R-:W-:Y:S02]  /*15c0*/  FSEL R12, RZ, 1, !P4 ;  /* 0x3f800000ff0c7808 */ /* 0x000fe40006000000 */
[----:B------:R-:W-:Y:S02]  /*15d0*/  ISETP.GT.U32.AND P5, PT, R25, 0x1, PT ;  /* 0x000000011900780c */ /* 0x000fe40003fa4070 */
[----:B---3--:R-:W-:Y:S01]  /*15e0*/  ISETP.GT.U32.AND P3, PT, R18, 0x2, PT ;  /* 0x000000021200780c */ /* 0x008fe20003f64070 */
[----:B------:R-:W-:Y:S01]  /*15f0*/  FADD R14, R5, -R12 ;  /* 0x8000000c050e7221 */ /* 0x000fe20000000000 */
[----:B------:R-:W-:-:S02]  /*1600*/  FSEL R22, RZ, 1, !P5 ;  /* 0x3f800000ff167808 */ /* 0x000fc40006800000 */
[----:B------:R-:W-:Y:S01]  /*1610*/  P2R R34, PR, RZ, 0x1 ;  /* 0x00000001ff227803 */ /* 0x000fe20000000000 */
[----:B------:R1:W2:Y:S01]  /*1620*/  F2F.F64.F32 R12, R14 ;  /* 0x0000000e000c7310 */ /* 0x0002a20000201800 */
[----:B0-----:R-:W-:Y:S01]  /*1630*/  FSEL R17, RZ, 1, !P3 ;  /* 0x3f800000ff117808 */ /* 0x001fe20005800000 */
[----:B------:R-:W-:Y:S01]  /*1640*/  FADD R25, R5, -R22 ;  /* 0x8000001605197221 */ /* 0x000fe20000000000 */
[----:B------:R-:W-:Y:S02]  /*1650*/  ISETP.NE.AND P1, PT, R18, RZ, PT ;  /* 0x000000ff1200720c */ /* 0x000fe40003f25270 */
[----:B------:R-:W-:Y:S01]  /*1660*/  P2R R38, PR, RZ, 0x20 ;  /* 0x00000020ff267803 */ /* 0x000fe20000000000 */
[----:B------:R-:W-:Y:S01]  /*1670*/  FADD R19, R6, -R17 ;  /* 0x8000001106137221 */ /* 0x000fe20000000000 */
[----:B------:R-:W-:Y:S01]  /*1680*/  P2R R32, PR, RZ, 0x2 ;  /* 0x00000002ff207803 */ /* 0x000fe20000000000 */
[----:B------:R-:W0:Y:S01]  /*1690*/  F2F.F64.F32 R22, R25 ;  /* 0x0000001900167310 */ /* 0x000e220000201800 */
[----:B-1----:R-:W-:-:S02]  /*16a0*/  FSEL R14, RZ, 1, !P0 ;  /* 0x3f800000ff0e7808 */ /* 0x002fc40004000000 */
[----:B------:R-:W-:Y:S02]  /*16b0*/  ISETP.GT.U32.AND P0, PT, R18, 0x1, PT ;  /* 0x000000011200780c */ /* 0x000fe40003f04070 */
[C---:B-----5:R-:W-:Y:S01]  /*16c0*/  ISETP.GT.U32.AND P5, PT, R0.reuse, 0x2, PT ;  /* 0x000000020000780c */ /* 0x060fe20003fa4070 */
[----:B------:R-:W-:Y:S01]  /*16d0*/  FADD R20, R5, -R14 ;  /* 0x8000000e05147221 */ /* 0x000fe20000000000 */
[----:B--2---:R-:W-:Y:S01]  /*16e0*/  DADD R12, R12, UR4 ;  /* 0x000000040c0c7e29 */ /* 0x004fe20008000000 */
[----:B------:R1:W2:Y:S01]  /*16f0*/  F2F.F64.F32 R16, R19 ;  /* 0x0000001300107310 */ /* 0x0002a20000201800 */
[----:B------:R-:W-:Y:S02]  /*1700*/  P2R R37, PR, RZ, 0x1 ;  /* 0x00000001ff257803 */ /* 0x000fe40000000000 */
[----:B------:R-:W-:Y:S01]  /*1710*/  ISETP.NE.AND P6, PT, R0, RZ, PT ;  /* 0x000000ff0000720c */ /* 0x000fe20003fc5270 */
[----:B0-----:R-:W-:-:S04]  /*1720*/  DADD R22, R22, UR10 ;  /* 0x0000000a16167e29 */ /* 0x001fc80008000000 */
[----:B------:R-:W0:Y:S01]  /*1730*/  F2F.F64.F32 R20, R20 ;  /* 0x0000001400147310 */ /* 0x000e220000201800 */
[----:B-1----:R-:W-:Y:S02]  /*1740*/  FSEL R19, RZ, 1, !P1 ;  /* 0x3f800000ff137808 */ /* 0x002fe40004800000 */
[----:B----4-:R-:W-:Y:S02]  /*1750*/  ISETP.GT.U32.AND P1, PT, R24, 0x1, PT ;  /* 0x000000011800780c */ /* 0x010fe40003f24070 */
[----:B------:R-:W-:Y:S01]  /*1760*/  FSEL R41, RZ, 1, !P6 ;  /* 0x3f800000ff297808 */ /* 0x000fe20007000000 */
[----:B------:R-:W-:Y:S01]  /*1770*/  FADD R29, R6, -R19 ;  /* 0x80000013061d7221 */ /* 0x000fe20000000000 */
[----:B--2---:R-:W-:Y:S01]  /*1780*/  DADD R16, R16, UR4 ;  /* 0x0000000410107e29 */ /* 0x004fe20008000000 */
[----:B------:R-:W-:Y:S01]  /*1790*/  F2F.F32.F64 R12, R12 ;  /* 0x0000000c000c7310 */ /* 0x000fe20000301000 */
[----:B------:R-:W-:Y:S01]  /*17a0*/  P2R R36, PR, RZ, 0x2 ;  /* 0x00000002ff247803 */ /* 0x000fe20000000000 */
[----:B------:R-:W-:Y:S01]  /*17b0*/  FADD R40, R8, -R41 ;  /* 0x8000002908287221 */ /* 0x000fe20000000000 */
[----:B------:R-:W-:Y:S01]  /*17c0*/  FFMA R41, -R5, R5, 0.5 ;  /* 0x3f00000005297423 */ /* 0x000fe20000000105 */
[----:B0-----:R-:W-:-:S04]  /*17d0*/  DADD R26, R20, UR12 ;  /* 0x0000000c141a7e29 */ /* 0x001fc80008000000 */
[----:B------:R-:W-:Y:S01]  /*17e0*/  F2F.F32.F64 R13, R22 ;  /* 0x00000016000d7310 */ /* 0x000fe20000301000 */
[----:B------:R-:W-:Y:S01]  /*17f0*/  FSEL R21, RZ, 1, !P0 ;  /* 0x3f800000ff157808 */ /* 0x000fe20004000000 */
[----:B------:R-:W-:-:S04]  /*1800*/  IMAD.SHL.U32 R20, R15, 0x2, RZ ;  /* 0x000000020f147824 */ /* 0x000fc800078e00ff */
[----:B------:R-:W-:Y:S01]  /*1810*/  FADD R28, R6, -R21 ;  /* 0x80000015061c7221 */ /* 0x000fe20000000000 */
[----:B------:R-:W-:Y:S01]  /*1820*/  LOP3.LUT R20, R20, 0x1fe, RZ, 0xc0, !PT ;  /* 0x000001fe14147812 */ /* 0x000fe200078ec0ff */
[----:B------:R-:W-:Y:S03]  /*1830*/  F2F.F32.F64 R14, R26 ;  /* 0x0000001a000e7310 */ /* 0x000fe60000301000 */
[----:B------:R-:W-:-:S04]  /*1840*/  IADD3 R20, P0, PT, R20, UR16, RZ ;  /* 0x0000001014147c10 */ /* 0x000fc8000ff1e0ff */
[----:B------:R-:W-:Y:S01]  /*1850*/  IADD3.X R21, PT, PT, RZ, UR17, RZ, P0, !PT ;  /* 0x00000011ff157c10 */ /* 0x000fe200087fe4ff */
[----:B------:R0:W1:Y:S01]  /*1860*/  F2F.F64.F32 R26, R28 ;  /* 0x0000001c001a7310 */ /* 0x0000620000201800 */
[----:B------:R-:W-:-:S04]  /*1870*/  ISETP.GT.U32.AND P0, PT, R24, 0x2, PT ;  /* 0x000000021800780c */ /* 0x000fc80003f04070 */
[----:B------:R-:W-:-:S03]  /*1880*/  FSEL R18, RZ, 1, !P0 ;  /* 0x3f800000ff127808 */ /* 0x000fc60004000000 */
[----:B------:R-:W2:Y:S01]  /*1890*/  F2F.F64.F32 R22, R29 ;  /* 0x0000001d00167310 */ /* 0x000ea20000201800 */
[----:B0-----:R-:W-:Y:S01]  /*18a0*/  FSEL R28, RZ, 1, !P1 ;  /* 0x3f800000ff1c7808 */ /* 0x001fe20004800000 */
[----:B------:R-:W-:Y:S01]  /*18b0*/  FADD R25, R7, -R18 ;  /* 0x8000001207197221 */ /* 0x000fe20000000000 */
[----:B------:R-:W-:-:S03]  /*18c0*/  ISETP.NE.AND P1, PT, R24, RZ, PT ;  /* 0x000000ff1800720c */ /* 0x000fc60003f25270 */
[----:B------:R-:W-:Y:S01]  /*18d0*/  FADD R31, R7, -R28 ;  /* 0x8000001c071f7221 */ /* 0x000fe20000000000 */
[----:B-1----:R-:W-:Y:S01]  /*18e0*/  DADD R26, R26, UR10 ;  /* 0x0000000a1a1a7e29 */ /* 0x002fe20008000000 */
[----:B------:R-:W-:Y:S01]  /*18f0*/  F2F.F32.F64 R15, R16 ;  /* 0x00000010000f7310 */ /* 0x000fe20000301000 */
[----:B------:R-:W-:Y:S02]  /*1900*/  FSEL R30, RZ, 1, !P1 ;  /* 0x3f800000ff1e7808 */ /* 0x000fe40004800000 */
[----:B------:R-:W-:Y:S02]  /*1910*/  P2R R33, PR, RZ, 0x2 ;  /* 0x00000002ff217803 */ /* 0x000fe40000000000 */
[----:B------:R-:W-:Y:S01]  /*1920*/  ISETP.GT.U32.AND P1, PT, R0, 0x1, PT ;  /* 0x000000010000780c */ /* 0x000fe20003f24070 */
[----:B--2---:R-:W-:Y:S02]  /*1930*/  DADD R22, R22, UR12 ;  /* 0x0000000c16167e29 */ /* 0x004fe40008000000 */
[----:B------:R-:W0:Y:S01]  /*1940*/  F2F.F64.F32 R18, R25 ;  /* 0x0000001900127310 */ /* 0x000e220000201800 */
[----:B------:R-:W-:-:S02]  /*1950*/  FSEL R39, RZ, 1, !P1 ;  /* 0x3f800000ff277808 */ /* 0x000fc40004800000 */
[----:B------:R-:W-:-:S03]  /*1960*/  P2R R35, PR, RZ, 0x2 ;  /* 0x00000002ff237803 */ /* 0x000fc60000000000 */
[----:B------:R-:W-:Y:S02]  /*1970*/  FADD R39, R8, -R39 ;  /* 0x8000002708277221 */ /* 0x000fe40000000000 */
[----:B------:R1:W-:Y:S01]  /*1980*/  F2F.F32.F64 R16, R26 ;  /* 0x0000001a00107310 */ /* 0x0003e20000301000 */
[----:B0-----:R-:W-:-:S07]  /*1990*/  DADD R18, R18, UR4 ;  /* 0x0000000412127e29 */ /* 0x001fce0008000000 */
[----:B------:R-:W0:Y:S01]  /*19a0*/  F2F.F64.F32 R24, R31 ;  /* 0x0000001f00187310 */ /* 0x000e220000201800 */
[----:B-1----:R-:W-:Y:S01]  /*19b0*/  FSEL R27, RZ, 1, !P5 ;  /* 0x3f800000ff1b7808 */ /* 0x002fe20006800000 */
[----:B------:R-:W-:-:S04]  /*19c0*/  FADD R26, R7, -R30 ;  /* 0x8000001e071a7221 */ /* 0x000fc80000000000 */
[----:B------:R-:W-:Y:S02]  /*19d0*/  FADD R27, R8, -R27 ;  /* 0x8000001b081b7221 */ /* 0x000fe40000000000 */
[----:B------:R-:W-:Y:S01]  /*19e0*/  F2F.F32.F64 R17, R22 ;  /* 0x0000001600117310 */ /* 0x000fe20000301000 */
[----:B0-----:R-:W-:-:S07]  /*19f0*/  DADD R24, R24, UR10 ;  /* 0x0000000a18187e29 */ /* 0x001fce0008000000 */
[----:B------:R-:W0:Y:S08]  /*1a00*/  F2F.F64.F32 R28, R27 ;  /* 0x0000001b001c7310 */ /* 0x000e300000201800 */
[----:B------:R-:W1:Y:S01]  /*1a10*/  F2F.F64.F32 R22, R26 ;  /* 0x0000001a00167310 */ /* 0x000e620000201800 */
[----:B0-----:R-:W-:-:S07]  /*1a20*/  DADD R28, R28, UR4 ;  /* 0x000000041c1c7e29 */ /* 0x001fce0008000000 */
[----:B------:R-:W-:Y:S01]  /*1a30*/  F2F.F32.F64 R18, R18 ;  /* 0x0000001200127310 */ /* 0x000fe20000301000 */
[----:B-1----:R-:W-:-:S07]  /*1a40*/  DADD R22, R22, UR12 ;  /* 0x0000000c16167e29 */ /* 0x002fce0008000000 */
[----:B------:R-:W-:Y:S08]  /*1a50*/  F2F.F32.F64 R19, R24 ;  /* 0x0000001800137310 */ /* 0x000ff00000301000 */
[----:B------:R-:W0:Y:S08]  /*1a60*/  F2F.F64.F32 R26, R39 ;  /* 0x00000027001a7310 */ /* 0x000e300000201800 */
[----:B------:R-:W1:Y:S01]  /*1a70*/  F2F.F64.F32 R24, R40 ;  /* 0x0000002800187310 */ /* 0x000e620000201800 */
[----:B0-----:R-:W-:-:S07]  /*1a80*/  DADD R26, R26, UR10 ;  /* 0x0000000a1a1a7e29 */ /* 0x001fce0008000000 */
[----:B------:R0:W-:Y:S01]  /*1a90*/  F2F.F32.F64 R31, R28 ;  /* 0x0000001c001f7310 */ /* 0x0001e20000301000 */
[----:B-1----:R-:W-:-:S07]  /*1aa0*/  DADD R24, R24, UR12 ;  /* 0x0000000c18187e29 */ /* 0x002fce0008000000 */
[----:B------:R-:W-:Y:S01]  /*1ab0*/  F2F.F32.F64 R30, R22 ;  /* 0x00000016001e7310 */ /* 0x000fe20000301000 */
[----:B0-----:R-:W-:-:S04]  /*1ac0*/  FFMA R28, -R6, R6, R41 ;  /* 0x00000006061c7223 */ /* 0x001fc80000000129 */
[----:B------:R-:W-:Y:S01]  /*1ad0*/  FFMA R29, -R7, R7, R28 ;  /* 0x00000007071d7223 */ /* 0x000fe2000000011c */
[----:B------:R-:W-:Y:S02]  /*1ae0*/  IMAD.MOV.U32 R28, RZ, RZ, RZ ;  /* 0x000000ffff1c7224 */ /* 0x000fe400078e00ff */
[----:B------:R-:W0:Y:S01]  /*1af0*/  F2F.F64.F32 R22, R42 ;  /* 0x0000002a00167310 */ /* 0x000e220000201800 */
[----:B------:R-:W-:-:S05]  /*1b00*/  FFMA R39, -R8, R8, R29 ;  /* 0x0000000808277223 */ /* 0x000fca000000011d */
[----:B------:R-:W-:Y:S02]  /*1b10*/  FSETP.GEU.AND P1, PT, R39, RZ, PT ;  /* 0x000000ff2700720b */ /* 0x000fe40003f2e000 */
[----:B------:R1:W2:Y:S01]  /*1b20*/  F2F.F32.F64 R0, R26 ;  /* 0x0000001a00007310 */ /* 0x0002a20000301000 */
[----:B0-----:R-:W-:-:S07]  /*1b30*/  DADD R22, R22, UR14 ;  /* 0x0000000e16167e29 */ /* 0x001fce0008000000 */
[----:B------:R1:W0:Y:S03]  /*1b40*/  F2F.F32.F64 R41, R24 ;  /* 0x0000001800297310 */ /* 0x0002260000301000 */
[----:B--2---:R-:W-:Y:S05]  /*1b50*/  @!P1 BRA `(.L_x_11) ;  /* 0x0000000000809947 */ /* 0x004fea0003800000 */
[----:B-1----:R-:W2:Y:S01]  /*1b60*/  LDG.E.U16 R27, desc[UR6][R20.64] ;  /* 0x00000006141b7981 */ /* 0x002ea2000c1e1500 */
[----:B------:R-:W1:Y:S01]  /*1b70*/  LDC.64 R24, c[0x0][0x388] ;  /* 0x0000e200ff187b82 */ /* 0x000e620000000a00 */
[----:B------:R-:W-:-:S05]  /*1b80*/  LOP3.LUT R26, R4, 0xff, RZ, 0xc0, !PT ;  /* 0x000000ff041a7812 */ /* 0x000fca00078ec0ff */
[----:B--2---:R-:W-:-:S04]  /*1b90*/  IMAD.IADD R27, R26, 0x1, R27 ;  /* 0x000000011a1b7824 */ /* 0x004fc800078e021b */
[----:B-1----:R-:W-:-:S06]  /*1ba0*/  IMAD.WIDE.U32 R26, R27, 0x2, R24 ;  /* 0x000000021b1a7825 */ /* 0x002fcc00078e0018 */
[----:B------:R-:W2:Y:S01]  /*1bb0*/  LDG.E.U16 R27, desc[UR6][R26.64] ;  /* 0x000000061a1b7981 */ /* 0x000ea2000c1e1500 */
[----:B------:R-:W-:-:S05]  /*1bc0*/  LOP3.LUT R28, R3, 0xff, RZ, 0xc0, !PT ;  /* 0x000000ff031c7812 */ /* 0x000fca00078ec0ff */
[----:B--2---:R-:W-:-:S04]  /*1bd0*/  IMAD.IADD R29, R28, 0x1, R27 ;  /* 0x000000011c1d7824 */ /* 0x004fc800078e021b */
[----:B------:R-:W-:-:S06]  /*1be0*/  IMAD.WIDE.U32 R28, R29, 0x2, R24 ;  /* 0x000000021d1c7825 */ /* 0x000fcc00078e0018 */
[----:B------:R-:W2:Y:S01]  /*1bf0*/  LDG.E.U16 R29, desc[UR6][R28.64] ;  /* 0x000000061c1d7981 */ /* 0x000ea2000c1e1500 */
[----:B------:R-:W-:-:S05]  /*1c00*/  LOP3.LUT R40, R2, 0xff, RZ, 0xc0, !PT ;  /* 0x000000ff02287812 */ /* 0x000fca00078ec0ff */
[----:B--2---:R-:W-:-:S04]  /*1c10*/  IMAD.IADD R43, R40, 0x1, R29 ;  /* 0x00000001282b7824 */ /* 0x004fc800078e021d */
[----:B------:R-:W-:-:S06]  /*1c20*/  IMAD.WIDE.U32 R24, R43, 0x2, R24 ;  /* 0x000000022b187825 */ /* 0x000fcc00078e0018 */
[----:B------:R-:W2:Y:S01]  /*1c30*/  LDG.E.U16 R24, desc[UR6][R24.64] ;  /* 0x0000000618187981 */ /* 0x000ea2000c1e1500 */
[----:B------:R-:W-:-:S04]  /*1c40*/  FMUL R39, R39, R39 ;  /* 0x0000002727277220 */ /* 0x000fc80000400000 */
[----:B------:R-:W-:Y:S01]  /*1c50*/  FMUL R28, R39, R39 ;  /* 0x00000027271c7220 */ /* 0x000fe20000400000 */
[----:B--2---:R-:W-:-:S04]  /*1c60*/  LOP3.LUT R40, R24, 0xff, RZ, 0xc0, !PT ;  /* 0x000000ff18287812 */ /* 0x004fc800078ec0ff */
[----:B------:R-:W-:-:S04]  /*1c70*/  ISETP.GE.U32.AND P1, PT, R40, 0x18, PT ;  /* 0x000000182800780c */ /* 0x000fc80003f26070 */
[----:B------:R-:W-:Y:S02]  /*1c80*/  FSEL R5, R5, R6, !P1 ;  /* 0x0000000605057208 */ /* 0x000fe40004800000 */
[----:B------:R-:W-:-:S04]  /*1c90*/  ISETP.GE.U32.AND P1, PT, R40, 0x10, PT ;  /* 0x000000102800780c */ /* 0x000fc80003f26070 */
[----:B------:R-:W-:Y:S02]  /*1ca0*/  FSEL R6, R6, R7, !P1 ;  /* 0x0000000706067208 */ /* 0x000fe40004800000 */
[----:B------:R-:W-:-:S04]  /*1cb0*/  ISETP.GE.U32.AND P1, PT, R40, 0x8, PT ;  /* 0x000000082800780c */ /* 0x000fc80003f26070 */
[----:B------:R-:W-:Y:S02]  /*1cc0*/  FSEL R7, R7, R8, !P1 ;  /* 0x0000000807077208 */ /* 0x000fe40004800000 */
[----:B------:R-:W-:-:S04]  /*1cd0*/  LOP3.LUT R8, R24, 0x1, RZ, 0xc0, !PT ;  /* 0x0000000118087812 */ /* 0x000fc800078ec0ff */
[----:B------:R-:W-:-:S04]  /*1ce0*/  ISETP.NE.U32.AND P1, PT, R8, 0x1, PT ;  /* 0x000000010800780c */ /* 0x000fc80003f25070 */
[----:B------:R-:W-:Y:S02]  /*1cf0*/  FSEL R5, -R5, R5, !P1 ;  /* 0x0000000505057208 */ /* 0x000fe40004800100 */
[----:B------:R-:W-:-:S05]  /*1d00*/  R2P PR, R24, 0x6 ;  /* 0x0000000618007804 */ /* 0x000fca0000000000 */
[----:B------:R-:W-:Y:S02]  /*1d10*/  FSEL R6, R6, -R6, !P1 ;  /* 0x8000000606067208 */ /* 0x000fe40004800000 */
[----:B------:R-:W-:-:S03]  /*1d20*/  FSEL R8, R7, -R7, !P2 ;  /* 0x8000000707087208 */ /* 0x000fc60005000000 */
[----:B------:R-:W-:-:S04]  /*1d30*/  FADD R5, R5, R6 ;  /* 0x0000000605057221 */ /* 0x000fc80000000000 */
[----:B------:R-:W-:-:S04]  /*1d40*/  FADD R5, R5, R8 ;  /* 0x0000000805057221 */ /* 0x000fc80000000000 */
[----:B------:R-:W-:-:S07]  /*1d50*/  FMUL R28, R28, R5 ;  /* 0x000000051c1c7220 */ /* 0x000fce0000400000 */
.L_x_11:
[----:B------:R-:W-:Y:S05]  /*1d60*/  BSYNC.RECONVERGENT B0 ;  /* 0x0000000000007941 */ /* 0x000fea0003800200 */
.L_x_10:
[----:B------:R-:W-:Y:S01]  /*1d70*/  FFMA R6, -R12, R12, 0.5 ;  /* 0x3f0000000c067423 */ /* 0x000fe2000000010c */
[----:B------:R-:W-:Y:S03]  /*1d80*/  BSSY.RECONVERGENT B0, `(.L_x_12) ;  /* 0x000002f000007945 */ /* 0x000fe60003800200 */
[----:B------:R-:W-:-:S04]  /*1d90*/  FFMA R5, -R15, R15, R6 ;  /* 0x0000000f0f057223 */ /* 0x000fc80000000106 */
[----:B------:R-:W-:Y:S01]  /*1da0*/  FFMA R8, -R18, R18, R5 ;  /* 0x0000001212087223 */ /* 0x000fe20000000105 */
[----:B------:R-:W-:-:S03]  /*1db0*/  IMAD.MOV.U32 R5, RZ, RZ, RZ ;  /* 0x000000ffff057224 */ /* 0x000fc600078e00ff */
[----:B------:R-:W-:-:S05]  /*1dc0*/  FFMA R8, -R31, R31, R8 ;  /* 0x0000001f1f087223 */ /* 0x000fca0000000108 */
[----:B------:R-:W-:-:S13]  /*1dd0*/  FSETP.GEU.AND P1, PT, R8, RZ, PT ;  /* 0x000000ff0800720b */ /* 0x000fda0003f2e000 */
[----:B------:R-:W-:Y:S05]  /*1de0*/  @!P1 BRA `(.L_x_13) ;  /* 0x0000000000a09947 */ /* 0x000fea0003800000 */
[----:B------:R-:W-:Y:S02]  /*1df0*/  SEL R43, RZ, 0x1, !P5 ;  /* 0x00000001ff2b7807 */ /* 0x000fe40006800000 */
[----:B------:R-:W-:Y:S02]  /*1e00*/  LOP3.LUT R5, R4, 0xff, RZ, 0xc0, !PT ;  /* 0x000000ff04057812 */ /* 0x000fe400078ec0ff */
[----:B------:R-:W-:Y:S01]  /*1e10*/  LOP3.LUT R6, R2, 0xff, RZ, 0xc0, !PT ;  /* 0x000000ff02067812 */ /* 0x000fe200078ec0ff */
[----:B------:R-:W-:-:S04]  /*1e20*/  IMAD.WIDE.U32 R42, R43, 0x2, R20 ;  /* 0x000000022b2a7825 */ /* 0x000fc800078e0014 */
[----:B-1----:R-:W-:Y:S02]  /*1e30*/  VIADD R25, R5, 0x1 ;  /* 0x0000000105197836 */ /* 0x002fe40000000000 */
[----:B------:R-:W2:Y:S01]  /*1e40*/  LDG.E.U16 R42, desc[UR6][R42.64] ;  /* 0x000000062a2a7981 */ /* 0x000ea2000c1e1500 */
[----:B------:R-:W-:Y:S01]  /*1e50*/  @!P0 IMAD.MOV R25, RZ, RZ, R5 ;  /* 0x000000ffff198224 */ /* 0x000fe200078e0205 */
[----:B------:R-:W-:-:S05]  /*1e60*/  LOP3.LUT R5, R3, 0xff, RZ, 0xc0, !PT ;  /* 0x000000ff03057812 */ /* 0x000fca00078ec0ff */
[----:B------:R-:W-:Y:S02]  /*1e70*/  VIADD R24, R5, 0x1 ;  /* 0x0000000105187836 */ /* 0x000fe40000000000 */
[----:B------:R-:W-:Y:S02]  /*1e80*/  @!P3 IMAD.MOV R24, RZ, RZ, R5 ;  /* 0x000000ffff18b224 */ /* 0x000fe400078e0205 */
[----:B------:R-:W-:Y:S02]  /*1e90*/  VIADD R5, R6, 0x1 ;  /* 0x0000000106057836 */ /* 0x000fe40000000000 */
[----:B------:R-:W-:Y:S02]  /*1ea0*/  @!P4 IMAD.MOV R5, RZ, RZ, R6 ;  /* 0x000000ffff05c224 */ /* 0x000fe400078e0206 */
[----:B------:R-:W1:Y:S01]  /*1eb0*/  LDC.64 R6, c[0x0][0x388] ;  /* 0x0000e200ff067b82 */ /* 0x000e620000000a00 */
[----:B--2---:R-:W-:-:S04]  /*1ec0*/  IMAD.IADD R25, R42, 0x1, R25 ;  /* 0x000000012a197824 */ /* 0x004fc800078e0219 */
[----:B-1----:R-:W-:-:S06]  /*1ed0*/  IMAD.WIDE.U32 R26, R25, 0x2, R6 ;  /* 0x00000002191a7825 */ /* 0x002fcc00078e0006 */
[----:B------:R-:W2:Y:S02]  /*1ee0*/  LDG.E.U16 R27, desc[UR6][R26.64] ;  /* 0x000000061a1b7981 */ /* 0x000ea4000c1e1500 */
[----:B--2---:R-:W-:-:S04]  /*1ef0*/  IMAD.IADD R25, R27, 0x1, R24 ;  /* 0x000000011b197824 */ /* 0x004fc800078e0218 */
[----:B------:R-:W-:-:S06]  /*1f00*/  IMAD.WIDE.U32 R24, R25, 0x2, R6 ;  /* 0x0000000219187825 */ /* 0x000fcc00078e0006 */
[----:B------:R-:W2:Y:S02]  /*1f10*/  LDG.E.U16 R24, desc[UR6][R24.64] ;  /* 0x0000000618187981 */ /* 0x000ea4000c1e1500 */
[----:B--2---:R-:W-:-:S04]  /*1f20*/  IMAD.IADD R5, R24, 0x1, R5 ;  /* 0x0000000118057824 */ /* 0x004fc800078e0205 */
[----:B------:R-:W-:-:S06]  /*1f30*/  IMAD.WIDE.U32 R6, R5, 0x2, R6 ;  /* 0x0000000205067825 */ /* 0x000fcc00078e0006 */
[----:B------:R-:W2:Y:S01]  /*1f40*/  LDG.E.U16 R6, desc[UR6][R6.64] ;  /* 0x0000000606067981 */ /* 0x000ea2000c1e1500 */
[----:B------:R-:W-:Y:S01]  /*1f50*/  FMUL R8, R8, R8 ;  /* 0x0000000808087220 */ /* 0x000fe20000400000 */
[----:B--2---:R-:W-:-:S04]  /*1f60*/  LOP3.LUT R5, R6, 0xff, RZ, 0xc0, !PT ;  /* 0x000000ff06057812 */ /* 0x004fc800078ec0ff */
[----:B------:R-:W-:-:S04]  /*1f70*/  ISETP.GE.U32.AND P0, PT, R5, 0x18, PT ;  /* 0x000000180500780c */ /* 0x000fc80003f06070 */
[----:B------:R-:W-:Y:S02]  /*1f80*/  FSEL R12, R12, R15, !P0 ;  /* 0x0000000f0c0c7208 */ /* 0x000fe40004000000 */
[----:B------:R-:W-:-:S04]  /*1f90*/  ISETP.GE.U32.AND P0, PT, R5, 0x10, PT ;  /* 0x000000100500780c */ /* 0x000fc80003f06070 */
[----:B------:R-:W-:Y:S02]  /*1fa0*/  FSEL R15, R15, R18, !P0 ;  /* 0x000000120f0f7208 */ /* 0x000fe40004000000 */
[----:B------:R-:W-:Y:S02]  /*1fb0*/  ISETP.GE.U32.AND P0, PT, R5, 0x8, PT ;  /* 0x000000080500780c */ /* 0x000fe40003f06070 */
[----:B------:R-:W-:Y:S02]  /*1fc0*/  LOP3.LUT R5, R6, 0x1, RZ, 0xc0, !PT ;  /* 0x0000000106057812 */ /* 0x000fe400078ec0ff */
[----:B------:R-:W-:Y:S02]  /*1fd0*/  FSEL R18, R18, R31, !P0 ;  /* 0x0000001f12127208 */ /* 0x000fe40004000000 */
[----:B------:R-:W-:-:S04]  /*1fe0*/  ISETP.NE.U32.AND P0, PT, R5, 0x1, PT ;  /* 0x000000010500780c */ /* 0x000fc80003f05070 */
[----:B------:R-:W-:Y:S02]  /*1ff0*/  R2P PR, R6, 0x6 ;  /* 0x0000000606007804 */ /* 0x000fe40000000000 */
[----:B------:R-:W-:-:S03]  /*2000*/  FSEL R12, -R12, R12, !P0 ;  /* 0x0000000c0c0c7208 */ /* 0x000fc60004000100 */
[----:B------:R-:W-:Y:S02]  /*2010*/  FSEL R15, R15, -R15, !P1 ;  /* 0x8000000f0f0f7208 */ /* 0x000fe40004800000 */
[----:B------:R-:W-:-:S03]  /*2020*/  FSEL R7, R18, -R18, !P2 ;  /* 0x8000001212077208 */ /* 0x000fc60005000000 */
[----:B------:R-:W-:Y:S01]  /*2030*/  FADD R12, R12, R15 ;  /* 0x0000000f0c0c7221 */ /* 0x000fe20000000000 */
[----:B------:R-:W-:-:S03]  /*2040*/  FMUL R5, R8, R8 ;  /* 0x0000000808057220 */ /* 0x000fc60000400000 */
[----:B------:R-:W-:-:S04]  /*2050*/  FADD R12, R12, R7 ;  /* 0x000000070c0c7221 */ /* 0x000fc80000000000 */
[----:B------:R-:W-:-:S07]  /*2060*/  FMUL R5, R5, R12 ;  /* 0x0000000c05057220 */ /* 0x000fce0000400000 */
.L_x_13:
[----:B------:R-:W-:Y:S05]  /*2070*/  BSYNC.RECONVERGENT B0 ;  /* 0x0000000000007941 */ /* 0x000fea0003800200 */
.L_x_12:
[----:B------:R-:W-:Y:S01]  /*2080*/  FMUL R7, R13, R13 ;  /* 0x0000000d0d077220 */ /* 0x000fe20000400000 */
[----:B------:R-:W-:Y:S03]  /*2090*/  BSSY.RECONVERGENT B0, `(.L_x_14) ;  /* 0x0000034000007945 */ /* 0x000fe60003800200 */
[----:B------:R-:W-:-:S04]  /*20a0*/  FADD R7, -R7, 0.5 ;  /* 0x3f00000007077421 */ /* 0x000fc80000000100 */
[----:B------:R-:W-:-:S04]  /*20b0*/  FFMA R6, -R16, R16, R7 ;  /* 0x0000001010067223 */ /* 0x000fc80000000107 */
[----:B------:R-:W-:Y:S01]  /*20c0*/  FFMA R7, -R19, R19, R6 ;  /* 0x0000001313077223 */ /* 0x000fe20000000106 */
[----:B------:R-:W-:-:S03]  /*20d0*/  IMAD.MOV.U32 R6, RZ, RZ, RZ ;  /* 0x000000ffff067224 */ /* 0x000fc600078e00ff */
[----:B------:R-:W-:-:S05]  /*20e0*/  FFMA R8, -R0, R0, R7 ;  /* 0x0000000000087223 */ /* 0x000fca0000000107 */
[----:B------:R-:W-:-:S13]  /*20f0*/  FSETP.GEU.AND P0, PT, R8, RZ, PT ;  /* 0x000000ff0800720b */ /* 0x000fda0003f0e000 */
[----:B------:R-:W-:Y:S05]  /*2100*/  @!P0 BRA `(.L_x_15) ;  /* 0x0000000000b08947 */ /* 0x000fea0003800000 */
[----:B------:R-:W-:Y:S01]  /*2110*/  ISETP.NE.AND P4, PT, R35, RZ, PT ;  /* 0x000000ff2300720c */ /* 0x000fe20003f85270 */
[----:B------:R-:W2:Y:S01]  /*2120*/  LDC.64 R6, c[0x0][0x388] ;  /* 0x0000e200ff067b82 */ /* 0x000ea20000000a00 */
[----:B------:R-:W-:Y:S02]  /*2130*/  ISETP.NE.AND P3, PT, R36, RZ, PT ;  /* 0x000000ff2400720c */ /* 0x000fe40003f65270 */
[----:B-1----:R-:W-:Y:S02]  /*2140*/  SEL R27, RZ, 0x1, !P4 ;  /* 0x00000001ff1b7807 */ /* 0x002fe40006000000 */
[----:B------:R-:W-:Y:S02]  /*2150*/  ISETP.NE.AND P2, PT, R37, RZ, PT ;  /* 0x000000ff2500720c */ /* 0x000fe40003f45270 */
[----:B------:R-:W-:Y:S01]  /*2160*/  ISETP.NE.AND P1, PT, R38, RZ, PT ;  /* 0x000000ff2600720c */ /* 0x000fe20003f25270 */
[----:B------:R-:W-:-:S06]  /*2170*/  IMAD.WIDE.U32 R26, R27, 0x2, R20 ;  /* 0x000000021b1a7825 */ /* 0x000fcc00078e0014 */
[----:B------:R-:W3:Y:S01]  /*2180*/  LDG.E.U16 R27, desc[UR6][R26.64] ;  /* 0x000000061a1b7981 */ /* 0x000ee2000c1e1500 */
[----:B------:R-:W-:-:S05]  /*2190*/  LOP3.LUT R15, R4, 0xff, RZ, 0xc0, !PT ;  /* 0x000000ff040f7812 */ /* 0x000fca00078ec0ff */
[----:B------:R-:W-:Y:S02]  /*21a0*/  VIADD R12, R15, 0x1 ;  /* 0x000000010f0c7836 */ /* 0x000fe40000000000 */
[----:B------:R-:W-:-:S04]  /*21b0*/  @!P3 IMAD.MOV R12, RZ, RZ, R15 ;  /* 0x000000ffff0cb224 */ /* 0x000fc800078e020f */
[----:B---3--:R-:W-:-:S04]  /*21c0*/  IMAD.IADD R25, R27, 0x1, R12 ;  /* 0x000000011b197824 */ /* 0x008fc800078e020c */
[----:B--2---:R-:W-:-:S06]  /*21d0*/  IMAD.WIDE.U32 R24, R25, 0x2, R6 ;  /* 0x0000000219187825 */ /* 0x004fcc00078e0006 */
[----:B------:R-:W2:Y:S01]  /*21e0*/  LDG.E.U16 R25, desc[UR6][R24.64] ;  /* 0x0000000618197981 */ /* 0x000ea2000c1e1500 */
[----:B------:R-:W-:-:S05]  /*21f0*/  LOP3.LUT R15, R3, 0xff, RZ, 0xc0, !PT ;  /* 0x000000ff030f7812 */ /* 0x000fca00078ec0ff */
[----:B------:R-:W-:Y:S02]  /*2200*/  VIADD R12, R15, 0x1 ;  /* 0x000000010f0c7836 */ /* 0x000fe40000000000 */
[----:B------:R-:W-:-:S05]  /*2210*/  @!P2 IMAD.MOV R12, RZ, RZ, R15 ;  /* 0x000000ffff0ca224 */ /* 0x000fca00078e020f */
[----:B--2---:R-:W-:-:S05]  /*2220*/  IADD3 R27, PT, PT, R25, R12, RZ ;  /* 0x0000000c191b7210 */ /* 0x004fca0007ffe0ff */
[----:B------:R-:W-:-:S06]  /*2230*/  IMAD.WIDE.U32 R26, R27, 0x2, R6 ;  /* 0x000000021b1a7825 */ /* 0x000fcc00078e0006 */
[----:B------:R-:W2:Y:S01]  /*2240*/  LDG.E.U16 R27, desc[UR6][R26.64] ;  /* 0x000000061a1b7981 */ /* 0x000ea2000c1e1500 */
[----:B------:R-:W-:-:S05]  /*2250*/  LOP3.LUT R15, R2, 0xff, RZ, 0xc0, !PT ;  /* 0x000000ff020f7812 */ /* 0x000fca00078ec0ff */
[----:B------:R-:W-:Y:S02]  /*2260*/  VIADD R12, R15, 0x1 ;  /* 0x000000010f0c7836 */ /* 0x000fe40000000000 */
[----:B------:R-:W-:-:S04]  /*2270*/  @!P1 IMAD.MOV R12, RZ, RZ, R15 ;  /* 0x000000ffff0c9224 */ /* 0x000fc800078e020f */
[----:B--2---:R-:W-:-:S04]  /*2280*/  IMAD.IADD R15, R27, 0x1, R12 ;  /* 0x000000011b0f7824 */ /* 0x004fc800078e020c */
[----:B------:R-:W-:-:S06]  /*2290*/  IMAD.WIDE.U32 R6, R15, 0x2, R6 ;  /* 0x000000020f067825 */ /* 0x000fcc00078e0006 */
[----:B------:R-:W2:Y:S01]  /*22a0*/  LDG.E.U16 R6, desc[UR6][R6.64] ;  /* 0x0000000606067981 */ /* 0x000ea2000c1e1500 */
[----:B------:R-:W-:Y:S01]  /*22b0*/  FMUL R8, R8, R8 ;  /* 0x0000000808087220 */ /* 0x000fe20000400000 */
[----:B--2---:R-:W-:-:S04]  /*22c0*/  LOP3.LUT R12, R6, 0xff, RZ, 0xc0, !PT ;  /* 0x000000ff060c7812 */ /* 0x004fc800078ec0ff */
[C---:B------:R-:W-:Y:S02]  /*22d0*/  ISETP.GE.U32.AND P1, PT, R12.reuse, 0x18, PT ;  /* 0x000000180c00780c */ /* 0x040fe40003f26070 */
[C---:B------:R-:W-:Y:S02]  /*22e0*/  ISETP.GE.U32.AND P2, PT, R12.reuse, 0x10, PT ;  /* 0x000000100c00780c */ /* 0x040fe40003f46070 */
[----:B------:R-:W-:Y:S02]  /*22f0*/  ISETP.GE.U32.AND P0, PT, R12, 0x8, PT ;  /* 0x000000080c00780c */ /* 0x000fe40003f06070 */
[----:B------:R-:W-:Y:S02]  /*2300*/  LOP3.LUT R12, R6, 0x1, RZ, 0xc0, !PT ;  /* 0x00000001060c7812 */ /* 0x000fe400078ec0ff */
[----:B------:R-:W-:Y:S02]  /*2310*/  FSEL R13, R13, R16, !P1 ;  /* 0x000000100d0d7208 */ /* 0x000fe40004800000 */
[----:B------:R-:W-:-:S02]  /*2320*/  FSEL R16, R16, R19, !P2 ;  /* 0x0000001310107208 */ /* 0x000fc40005000000 */
[----:B------:R-:W-:Y:S01]  /*2330*/  R2P PR, R6, 0x6 ;  /* 0x0000000606007804 */ /* 0x000fe20000000000 */
[----:B------:R-:W-:Y:S01]  /*2340*/  FMUL R6, R8, R8 ;  /* 0x0000000808067220 */ /* 0x000fe20000400000 */
[----:B------:R-:W-:Y:S02]  /*2350*/  FSEL R0, R19, R0, !P0 ;  /* 0x0000000013007208 */ /* 0x000fe40004000000 */
[----:B------:R-:W-:Y:S02]  /*2360*/  ISETP.NE.U32.AND P0, PT, R12, 0x1, PT ;  /* 0x000000010c00780c */ /* 0x000fe40003f05070 */
[----:B------:R-:W-:Y:S02]  /*2370*/  FSEL R16, R16, -R16, !P1 ;  /* 0x8000001010107208 */ /* 0x000fe40004800000 */
[----:B------:R-:W-:Y:S02]  /*2380*/  FSEL R13, -R13, R13, !P0 ;  /* 0x0000000d0d0d7208 */ /* 0x000fe40004000100 */
[----:B------:R-:W-:-:S03]  /*2390*/  FSEL R0, R0, -R0, !P2 ;  /* 0x8000000000007208 */ /* 0x000fc60005000000 */
[----:B------:R-:W-:-:S04]  /*23a0*/  FADD R13, R13, R16 ;  /* 0x000000100d0d7221 */ /* 0x000fc80000000000 */
[----:B------:R-:W-:-:S04]  /*23b0*/  FADD R13, R13, R0 ;  /* 0x000000000d0d7221 */ /* 0x000fc80000000000 */
[----:B------:R-:W-:-:S07]  /*23c0*/  FMUL R6, R6, R13 ;  /* 0x0000000d06067220 */ /* 0x000fce0000400000 */
.L_x_15:
[----:B------:R-:W-:Y:S05]  /*23d0*/  BSYNC.RECONVERGENT B0 ;  /* 0x0000000000007941 */ /* 0x000fea0003800200 */
.L_x_14:
[----:B------:R-:W-:Y:S01]  /*23e0*/  FFMA R8, -R14, R14, 0.5 ;  /* 0x3f0000000e087423 */ /* 0x000fe2000000010e */
[----:B------:R-:W-:Y:S01]  /*23f0*/  FFMA R7, -R9, R9, 0.5 ;  /* 0x3f00000009077423 */ /* 0x000fe20000000109 */
[----:B------:R-:W2:Y:S01]  /*2400*/  F2F.F32.F64 R22, R22 ;  /* 0x0000001600167310 */ /* 0x000ea20000301000 */
[----:B------:R-:W3:Y:S01]  /*2410*/  S2R R0, SR_TID.X ;  /* 0x0000000000007919 */ /* 0x000ee20000002100 */
[----:B------:R-:W-:Y:S01]  /*2420*/  FFMA R13, -R17, R17, R8 ;  /* 0x00000011110d7223 */ /* 0x000fe20000000108 */
[----:B------:R-:W-:Y:S01]  /*2430*/  FFMA R12, -R10, R10, R7 ;  /* 0x0000000a0a0c7223 */ /* 0x000fe20000000107 */
[----:B------:R-:W-:Y:S01]  /*2440*/  BSSY.RECONVERGENT B0, `(.L_x_16) ;  /* 0x0000035000007945 */ /* 0x000fe20003800200 */
[----:B------:R-:W4:Y:S01]  /*2450*/  LDC R7, c[0x0][0x360] ;  /* 0x0000d800ff077b82 */ /* 0x000f220000000800 */
[----:B------:R-:W-:Y:S01]  /*2460*/  FFMA R8, -R30, R30, R13 ;  /* 0x0000001e1e087223 */ /* 0x000fe2000000010d */
[----:B------:R-:W-:Y:S01]  /*2470*/  FFMA R13, -R11, R11, R12 ;  /* 0x0000000b0b0d7223 */ /* 0x000fe2000000010c */
[----:B------:R-:W-:-:S02]  /*2480*/  IMAD.MOV.U32 R12, RZ, RZ, RZ ;  /* 0x000000ffff0c7224 */ /* 0x000fc400078e00ff */
[----:B0-----:R-:W-:-:S05]  /*2490*/  FFMA R15, -R41, R41, R8 ;  /* 0x00000029290f7223 */ /* 0x001fca0000000108 */
[----:B------:R-:W-:Y:S01]  /*24a0*/  FSETP.GEU.AND P1, PT, R15, RZ, PT ;  /* 0x000000ff0f00720b */ /* 0x000fe20003f2e000 */
[----:B--2---:R-:W-:-:S05]  /*24b0*/  FFMA R8, -R22, R22, R13 ;  /* 0x0000001616087223 */ /* 0x004fca000000010d */
[----:B------:R-:W-:-:S07]  /*24c0*/  FSETP.GEU.AND P0, PT, R8, RZ, PT ;  /* 0x000000ff0800720b */ /* 0x000fce0003f0e000 */
[----:B------:R-:W-:Y:S06]  /*24d0*/  @!P1 BRA `(.L_x_17) ;  /* 0x0000000000ac9947 */ /* 0x000fec0003800000 */
[----:B------:R-:W-:Y:S01]  /*24e0*/  SEL R19, RZ, 0x1, !P6 ;  /* 0x00000001ff137807 */ /* 0x000fe20007000000 */
[----:B------:R-:W0:Y:S01]  /*24f0*/  LDC.64 R12, c[0x0][0x388] ;  /* 0x0000e200ff0c7b82 */ /* 0x000e220000000a00 */
[----:B------:R-:W-:Y:S02]  /*2500*/  ISETP.NE.AND P4, PT, R33, RZ, PT ;  /* 0x000000ff2100720c */ /* 0x000fe40003f85270 */
[----:B------:R-:W-:Y:S01]  /*2510*/  ISETP.NE.AND P3, PT, R32, RZ, PT ;  /* 0x000000ff2000720c */ /* 0x000fe20003f65270 */
[----:B------:R-:W-:Y:S01]  /*2520*/  IMAD.WIDE.U32 R18, R19, 0x2, R20 ;  /* 0x0000000213127825 */ /* 0x000fe200078e0014 */
[----:B------:R-:W-:-:S05]  /*2530*/  ISETP.NE.AND P2, PT, R34, RZ, PT ;  /* 0x000000ff2200720c */ /* 0x000fca0003f45270 */
[----:B------:R-:W1:Y:S01]  /*2540*/  LDG.E.U16 R19, desc[UR6][R18.64] ;  /* 0x0000000612137981 */ /* 0x000e62000c1e1500 */
[----:B------:R-:W-:-:S05]  /*2550*/  LOP3.LUT R23, R4, 0xff, RZ, 0xc0, !PT ;  /* 0x000000ff04177812 */ /* 0x000fca00078ec0ff */
[----:B------:R-:W-:Y:S02]  /*2560*/  VIADD R16, R23, 0x1 ;  /* 0x0000000117107836 */ /* 0x000fe40000000000 */
[----:B------:R-:W-:-:S04]  /*2570*/  @!P4 IMAD.MOV R16, RZ, RZ, R23 ;  /* 0x000000ffff10c224 */ /* 0x000fc800078e0217 */
[----:B-1----:R-:W-:-:S04]  /*2580*/  IMAD.IADD R25, R19, 0x1, R16 ;  /* 0x0000000113197824 */ /* 0x002fc800078e0210 */
[----:B0-----:R-:W-:-:S06]  /*2590*/  IMAD.WIDE.U32 R24, R25, 0x2, R12 ;  /* 0x0000000219187825 */ /* 0x001fcc00078e000c */
[----:B------:R-:W2:Y:S01]  /*25a0*/  LDG.E.U16 R25, desc[UR6][R24.64] ;  /* 0x0000000618197981 */ /* 0x000ea2000c1e1500 */
[----:B------:R-:W-:-:S05]  /*25b0*/  LOP3.LUT R23, R3, 0xff, RZ, 0xc0, !PT ;  /* 0x000000ff03177812 */ /* 0x000fca00078ec0ff */
[----:B------:R-:W-:Y:S02]  /*25c0*/  VIADD R16, R23, 0x1 ;  /* 0x0000000117107836 */ /* 0x000fe40000000000 */
[----:B------:R-:W-:-:S04]  /*25d0*/  @!P3 IMAD.MOV R16, RZ, RZ, R23 ;  /* 0x000000ffff10b224 */ /* 0x000fc800078e0217 */
[----:B--2---:R-:W-:-:S04]  /*25e0*/  IMAD.IADD R19, R25, 0x1, R16 ;  /* 0x0000000119137824 */ /* 0x004fc800078e0210 */
        /* <DEDUP_REMOVED lines=9> */
[C---:B--2---:R-:W-:Y:S02]  /*2680*/  LOP3.LUT R16, R12.reuse, 0xff, RZ, 0xc0, !PT ;  /* 0x000000ff0c107812 */ /* 0x044fe400078ec0ff */
[----:B------:R-:W-:Y:S02]  /*2690*/  R2P PR, R12, 0x6 ;  /* 0x000000060c007804 */ /* 0x000fe40000000000 */
[----:B------:R-:W-:Y:S02]  /*26a0*/  ISETP.GE.U32.AND P3, PT, R16, 0x18, PT ;  /* 0x000000181000780c */ /* 0x000fe40003f66070 */
[----:B------:R-:W-:Y:S01]  /*26b0*/  LOP3.LUT R23, R12, 0x1, RZ, 0xc0, !PT ;  /* 0x000000010c177812 */ /* 0x000fe200078ec0ff */
[----:B------:R-:W-:Y:S01]  /*26c0*/  FMUL R12, R15, R15 ;  /* 0x0000000f0f0c7220 */ /* 0x000fe20000400000 */
[----:B------:R-:W-:-:S02]  /*26d0*/  ISETP.GE.U32.AND P4, PT, R16, 0x10, PT ;  /* 0x000000101000780c */ /* 0x000fc40003f86070 */
[----:B------:R-:W-:Y:S02]  /*26e0*/  FSEL R14, R14, R17, !P3 ;  /* 0x000000110e0e7208 */ /* 0x000fe40005800000 */
[----:B------:R-:W-:Y:S02]  /*26f0*/  ISETP.GE.U32.AND P5, PT, R16, 0x8, PT ;  /* 0x000000081000780c */ /* 0x000fe40003fa6070 */
[----:B------:R-:W-:Y:S02]  /*2700*/  ISETP.NE.U32.AND P6, PT, R23, 0x1, PT ;  /* 0x000000011700780c */ /* 0x000fe40003fc5070 */
[----:B------:R-:W-:Y:S02]  /*2710*/  FSEL R17, R17, R30, !P4 ;  /* 0x0000001e11117208 */ /* 0x000fe40006000000 */
[----:B------:R-:W-:Y:S02]  /*2720*/  FSEL R30, R30, R41, !P5 ;  /* 0x000000291e1e7208 */ /* 0x000fe40006800000 */
[----:B------:R-:W-:-:S02]  /*2730*/  FSEL R14, -R14, R14, !P6 ;  /* 0x0000000e0e0e7208 */ /* 0x000fc40007000100 */
[----:B------:R-:W-:Y:S02]  /*2740*/  FSEL R17, R17, -R17, !P1 ;  /* 0x8000001111117208 */ /* 0x000fe40004800000 */
[----:B------:R-:W-:-:S03]  /*2750*/  FSEL R13, R30, -R30, !P2 ;  /* 0x8000001e1e0d7208 */ /* 0x000fc60005000000 */
[----:B------:R-:W-:-:S04]  /*2760*/  FADD R14, R14, R17 ;  /* 0x000000110e0e7221 */ /* 0x000fc80000000000 */
[----:B------:R-:W-:-:S04]  /*2770*/  FADD R13, R14, R13 ;  /* 0x0000000d0e0d7221 */ /* 0x000fc80000000000 */
[----:B------:R-:W-:-:S07]  /*2780*/  FMUL R12, R12, R13 ;  /* 0x0000000d0c0c7220 */ /* 0x000fce0000400000 */
.L_x_17:
[----:B------:R-:W-:Y:S05]  /*2790*/  BSYNC.RECONVERGENT B0 ;  /* 0x0000000000007941 */ /* 0x000fea0003800200 */
.L_x_16:
[----:B------:R-:W-:Y:S01]  /*27a0*/  BSSY.RECONVERGENT B0, `(.L_x_18) ;  /* 0x0000028000007945 */ /* 0x000fe20003800200 */
[----:B------:R-:W-:-:S03]  /*27b0*/  IMAD.MOV.U32 R13, RZ, RZ, RZ ;  /* 0x000000ffff0d7224 */ /* 0x000fc600078e00ff */
[----:B------:R-:W-:Y:S05]  /*27c0*/  @!P0 BRA `(.L_x_19) ;  /* 0x0000000000948947 */ /* 0x000fea0003800000 */
[----:B------:R-:W2:Y:S01]  /*27d0*/  LDG.E.U16 R20, desc[UR6][R20.64+0x2] ;  /* 0x0000020614147981 */ /* 0x000ea2000c1e1500 */
[----:B------:R-:W-:-:S04]  /*27e0*/  LOP3.LUT R13, R4, 0xff, RZ, 0xc0, !PT ;  /* 0x000000ff040d7812 */ /* 0x000fc800078ec0ff */
[----:B--2---:R-:W-:-:S05]  /*27f0*/  IADD3 R4, P0, PT, R13, R20, RZ ;  /* 0x000000140d047210 */ /* 0x004fca0007f1e0ff */
[----:B------:R-:W-:Y:S01]  /*2800*/  IMAD.X R13, RZ, RZ, RZ, P0 ;  /* 0x000000ffff0d7224 */ /* 0x000fe200000e06ff */
[----:B------:R-:W-:-:S04]  /*2810*/  LEA R14, P0, R4, UR16, 0x1 ;  /* 0x00000010040e7c11 */ /* 0x000fc8000f8008ff */
[----:B------:R-:W-:-:S05]  /*2820*/  LEA.HI.X R15, R4, UR17, R13, 0x1, P0 ;  /* 0x00000011040f7c11 */ /* 0x000fca00080f0c0d */
        /* <DEDUP_REMOVED lines=13> */
[----:B------:R-:W-:-:S04]  /*2900*/  FMUL R8, R8, R8 ;  /* 0x0000000808087220 */ /* 0x000fc80000400000 */
[----:B------:R-:W-:Y:S01]  /*2910*/  FMUL R8, R8, R8 ;  /* 0x0000000808087220 */ /* 0x000fe20000400000 */
[C---:B--2---:R-:W-:Y:S02]  /*2920*/  LOP3.LUT R4, R2.reuse, 0xff, RZ, 0xc0, !PT ;  /* 0x000000ff02047812 */ /* 0x044fe400078ec0ff */
[----:B------:R-:W-:Y:S02]  /*2930*/  R2P PR, R2, 0x6 ;  /* 0x0000000602007804 */ /* 0x000fe40000000000 */
[----:B------:R-:W-:Y:S02]  /*2940*/  ISETP.GE.U32.AND P0, PT, R4, 0x18, PT ;  /* 0x000000180400780c */ /* 0x000fe40003f06070 */
[----:B------:R-:W-:Y:S02]  /*2950*/  LOP3.LUT R13, R2, 0x1, RZ, 0xc0, !PT ;  /* 0x00000001020d7812 */ /* 0x000fe400078ec0ff */
[----:B------:R-:W-:Y:S02]  /*2960*/  ISETP.GE.U32.AND P3, PT, R4, 0x10, PT ;  /* 0x000000100400780c */ /* 0x000fe40003f66070 */
[----:B------:R-:W-:-:S02]  /*2970*/  FSEL R9, R9, R10, !P0 ;  /* 0x0000000a09097208 */ /* 0x000fc40004000000 */
[----:B------:R-:W-:Y:S02]  /*2980*/  ISETP.GE.U32.AND P4, PT, R4, 0x8, PT ;  /* 0x000000080400780c */ /* 0x000fe40003f86070 */
[----:B------:R-:W-:Y:S02]  /*2990*/  ISETP.NE.U32.AND P5, PT, R13, 0x1, PT ;  /* 0x000000010d00780c */ /* 0x000fe40003fa5070 */
[----:B------:R-:W-:Y:S02]  /*29a0*/  FSEL R10, R10, R11, !P3 ;  /* 0x0000000b0a0a7208 */ /* 0x000fe40005800000 */
[----:B------:R-:W-:Y:S02]  /*29b0*/  FSEL R11, R11, R22, !P4 ;  /* 0x000000160b0b7208 */ /* 0x000fe40006000000 */
[----:B------:R-:W-:Y:S02]  /*29c0*/  FSEL R9, -R9, R9, !P5 ;  /* 0x0000000909097208 */ /* 0x000fe40006800100 */
[----:B------:R-:W-:-:S02]  /*29d0*/  FSEL R10, R10, -R10, !P1 ;  /* 0x8000000a0a0a7208 */ /* 0x000fc40004800000 */
[----:B------:R-:W-:-:S03]  /*29e0*/  FSEL R2, R11, -R11, !P2 ;  /* 0x8000000b0b027208 */ /* 0x000fc60005000000 */
[----:B------:R-:W-:-:S04]  /*29f0*/  FADD R9, R9, R10 ;  /* 0x0000000a09097221 */ /* 0x000fc80000000000 */
[----:B------:R-:W-:-:S04]  /*2a00*/  FADD R9, R9, R2 ;  /* 0x0000000209097221 */ /* 0x000fc80000000000 */
[----:B------:R-:W-:-:S07]  /*2a10*/  FMUL R13, R8, R9 ;  /* 0x00000009080d7220 */ /* 0x000fce0000400000 */
.L_x_19:
[----:B------:R-:W-:Y:S05]  /*2a20*/  BSYNC.RECONVERGENT B0 ;  /* 0x0000000000007941 */ /* 0x000fea0003800200 */
.L_x_18:
[----:B------:R-:W-:Y:S01]  /*2a30*/  FADD R5, R5, R28 ;  /* 0x0000001c05057221 */ /* 0x000fe20000000000 */
[----:B------:R-:W0:Y:S01]  /*2a40*/  LDCU.64 UR4, c[0x0][0x380] ;  /* 0x00007000ff0477ac */ /* 0x000e220008000a00 */
[----:B------:R-:W-:Y:S02]  /*2a50*/  IMAD.MOV.U32 R3, RZ, RZ, 0x42780000 ;  /* 0x42780000ff037424 */ /* 0x000fe400078e00ff */
[----:B------:R-:W-:Y:S01]  /*2a60*/  FADD R5, R5, R6 ;  /* 0x0000000605057221 */ /* 0x000fe20000000000 */
[----:B---34-:R-:W-:-:S03]  /*2a70*/  IMAD R0, R7, UR8, R0 ;  /* 0x0000000807007c24 */ /* 0x018fc6000f8e0200 */
[----:B------:R-:W-:-:S04]  /*2a80*/  FADD R12, R5, R12 ;  /* 0x0000000c050c7221 */ /* 0x000fc80000000000 */
[----:B------:R-:W-:-:S04]  /*2a90*/  FADD R12, R12, R13 ;  /* 0x0000000d0c0c7221 */ /* 0x000fc80000000000 */
[----:B------:R-:W-:Y:S01]  /*2aa0*/  FFMA R12, R12, R3, 1 ;  /* 0x3f8000000c0c7423 */ /* 0x000fe20000000003 */
[----:B0-----:R-:W-:-:S03]  /*2ab0*/  IADD3 R2, P0, PT, R0, UR4, RZ ;  /* 0x0000000400027c10 */ /* 0x001fc6000ff1e0ff */
[----:B------:R-:W-:-:S04]  /*2ac0*/  FMUL R12, R12, 4 ;  /* 0x408000000c0c7820 */ /* 0x000fc80000400000 */
[----:B------:R-:W0:Y:S01]  /*2ad0*/  F2I.U32.TRUNC.NTZ R5, R12 ;  /* 0x0000000c00057305 */ /* 0x000e22000020f000 */
[----:B------:R-:W-:-:S05]  /*2ae0*/  IMAD.X R3, RZ, RZ, UR5, P0 ;  /* 0x00000005ff037e24 */ /* 0x000fca00080e06ff */
[----:B0-----:R-:W-:Y:S01]  /*2af0*/  STG.E.U8 desc[UR6][R2.64], R5 ;  /* 0x0000000502007986 */ /* 0x001fe2000c101106 */
[----:B------:R-:W-:Y:S05]  /*2b00*/  EXIT ;  /* 0x000000000000794d */ /* 0x000fea0003800000 */
.L_x_20:
[----:B------:R-:W-:-:S00]  /*2b10*/  BRA `(.L_x_20) ;  /* 0xfffffffc00fc7947 */ /* 0x000fc0000383ffff */
[----:B------:R-:W-:-:S00]  /*2b20*/  NOP ;  /* 0x0000000000007918 */ /* 0x000fc00000000000 */
        /* <DEDUP_REMOVED lines=13> */
.L_x_22:


//--------------------- .text._Z9fillDPermPtj     --------------------------
	.section	.text._Z9fillDPermPtj,"ax",@progbits
	.align	128
        .global         _Z9fillDPermPtj
        .type           _Z9fillDPermPtj,@function
        .size           _Z9fillDPermPtj,(.L_x_23 - _Z9fillDPermPtj)
        .other          _Z9fillDPermPtj,@"STO_CUDA_ENTRY STV_DEFAULT"
_Z9fillDPermPtj:
.text._Z9fillDPermPtj:
[----:B------:R-:W-:Y:S01]  /*0000*/  LDC R1, c[0x0][0x37c] ;  /* 0x0000df00ff017b82 */ /* 0x000fe20000000800 */
[----:B------:R-:W0:Y:S07]  /*0010*/  S2R R0, SR_TID.X ;  /* 0x0000000000007919 */ /* 0x000e2e0000002100 */
[----:B------:R-:W0:Y:S01]  /*0020*/  S2UR UR4, SR_CTAID.X ;  /* 0x00000000000479c3 */ /* 0x000e220000002500 */
[----:B------:R-:W1:Y:S07]  /*0030*/  LDCU UR5, c[0x0][0x388] ;  /* 0x00007100ff0577ac */ /* 0x000e6e0008000800 */
[----:B------:R-:W0:Y:S02]  /*0040*/  LDC R5, c[0x0][0x360] ;  /* 0x0000d800ff057b82 */ /* 0x000e240000000800 */
[----:B0-----:R-:W-:-:S05]  /*0050*/  IMAD R5, R5, UR4, R0 ;  /* 0x0000000405057c24 */ /* 0x001fca000f8e0200 */
[----:B-1----:R-:W-:Y:S01]  /*0060*/  LOP3.LUT R0, R5, UR5, RZ, 0x3c, !PT ;  /* 0x0000000505007c12 */ /* 0x002fe2000f8e3cff */
[----:B------:R-:W0:Y:S04]  /*0070*/  LDCU.64 UR4, c[0x0][0x358] ;  /* 0x00006b00ff0477ac */ /* 0x000e280008000a00 */
[----:B------:R-:W-:-:S05]  /*0080*/  IMAD.SHL.U32 R3, R0, 0x2000, RZ ;  /* 0x0000200000037824 */ /* 0x000fca00078e00ff */
[----:B------:R-:W-:-:S05]  /*0090*/  LOP3.LUT R3, R3, R0, RZ, 0x3c, !PT ;  /* 0x0000000003037212 */ /* 0x000fca00078e3cff */
[----:B------:R-:W-:Y:S02]  /*00a0*/  IMAD R0, R3, -0x453a82c9, RZ ;  /* 0xbac57d3703007824 */ /* 0x000fe400078e02ff */
[----:B------:R-:W1:Y:S03]  /*00b0*/  LDC.64 R2, c[0x0][0x380] ;  /* 0x0000e000ff027b82 */ /* 0x000e660000000a00 */
[----:B------:R-:W-:-:S04]  /*00c0*/  SHF.R.U32.HI R7, RZ, 0x11, R0 ;  /* 0x00000011ff077819 */ /* 0x000fc80000011600 */
[----:B------:R-:W-:-:S04]  /*00d0*/  LOP3.LUT R7, R7, R0, RZ, 0x3c, !PT ;  /* 0x0000000007077212 */ /* 0x000fc800078e3cff */
[----:B------:R-:W-:-:S05]  /*00e0*/  PRMT R0, R7, 0x9910, RZ ;  /* 0x0000991007007816 */ /* 0x000fca00000000ff */
[----:B------:R-:W-:Y:S02]  /*00f0*/  IMAD R0, R0, 0x9, RZ ;  /* 0x0000000900007824 */ /* 0x000fe400078e02ff */
[----:B-1----:R-:W-:-:S03]  /*0100*/  IMAD.WIDE.U32 R2, R5, 0x2, R2 ;  /* 0x0000000205027825 */ /* 0x002fc600078e0002 */
[----:B------:R-:W-:-:S05]  /*0110*/  LOP3.LUT R5, R0, 0x1f, RZ, 0xc0, !PT ;  /* 0x0000001f00057812 */ /* 0x000fca00078ec0ff */
[----:B0-----:R-:W-:Y:S01]  /*0120*/  STG.E.U16 desc[UR4][R2.64], R5 ;  /* 0x0000000502007986 */ /* 0x001fe2000c101504 */
[----:B------:R-:W-:Y:S05]  /*0130*/  EXIT ;  /* 0x000000000000794d */ /* 0x000fea0003800000 */
.L_x_21:
        /* <DEDUP_REMOVED lines=12> */
.L_x_23:


//--------------------- .nv.global.init           --------------------------
	.section	.nv.global.init,"aw",@progbits
	.align	4
.nv.global.init:
	.type		__cudart_i2opi_f,@object
	.size		__cudart_i2opi_f,(_ZZ9fillDDataPhPKtE7simplex - __cudart_i2opi_f)
__cudart_i2opi_f:
        /*0000*/ 	.byte	0x41, 0x90, 0x43, 0x3c, 0x99, 0x95, 0x62, 0xdb, 0xc0, 0xdd, 0x34, 0xf5, 0xd1, 0x57, 0x27, 0xfc
        /*0010*/ 	.byte	0x29, 0x15, 0x44, 0x4e, 0x6e, 0x83, 0xf9, 0xa2
	.type		_ZZ9fillDDataPhPKtE7simplex,@object
	.size		_ZZ9fillDDataPhPKtE7simplex,(.L_0 - _ZZ9fillDDataPhPKtE7simplex)
_ZZ9fillDDataPhPKtE7simplex:
        /*0018*/ 	.byte	0x00, 0x01, 0x02, 0x03, 0x00, 0x01, 0x03, 0x02, 0x00, 0x00, 0x00, 0x00, 0x00, 0x02, 0x03, 0x01
        /* <DEDUP_REMOVED lines=15> */
.L_0:


//--------------------- .nv.shared.reserved.0     --------------------------
	.section	.nv.shared.reserved.0,"aw",@nobits
	.weak		__nv_reservedSMEM_offset_0_alias
	.size		__nv_reservedSMEM_offset_0_alias, 0, 64
	.other		__nv_reservedSMEM_offset_0_alias,@"STO_CUDA_RESERVED_SHARED STV_DEFAULT"
__nv_reservedSMEM_offset_0_alias:
	.zero		0
	.zero		64


//--------------------- .nv.constant0._Z9fillDDataPhPKt --------------------------
	.section	.nv.constant0._Z9fillDDataPhPKt,"a",@progbits
	.sectionflags	@""
	.align	4
.nv.constant0._Z9fillDDataPhPKt:
	.zero		912


//--------------------- .nv.constant0._Z9fillDPermPtj --------------------------
	.section	.nv.constant0._Z9fillDPermPtj,"a",@progbits
	.sectionflags	@""
	.align	4
.nv.constant0._Z9fillDPermPtj:
	.zero		908


//--------------------- SYMBOLS --------------------------

	.type		.nv.reservedSmem.offset0,@object
	.size		.nv.reservedSmem.offset0,0x4
